	.target	sm_90a

	.elftype	@"ET_EXEC"


//--------------------- .note.nv.tkinfo           --------------------------
	.section	.note.nv.tkinfo,"",@"SHT_NOTE"
	.sectionflags	@"SHF_NOTE_NV_TKINFO"
	.tkinfo
        /*0018*/ 	.word	0x00000002
        /*0030*/ 	.string	""
        /*0030*/ 	.string	"ptxas"
        /*0030*/ 	.string	"Cuda compilation tools, release 13.0, V13.0.88"
        /*0030*/ 	.string	"Build cuda_13.0.r13.0/compiler.36424714_0"
        /*0030*/ 	.string	"-arch sm_90a -m 64 "



//--------------------- .note.nv.cuinfo           --------------------------
	.section	.note.nv.cuinfo,"",@"SHT_NOTE"
	.sectionflags	@"SHF_NOTE_NV_CUINFO"
        /*0018*/ 	.short	0x0002
        /*001a*/ 	.short	0x005a
        /*001c*/ 	.short	0x0082
	.zero		2


//--------------------- .nv.info                  --------------------------
	.section	.nv.info,"",@"SHT_CUDA_INFO"
	.align	4


	//----- nvinfo : EIATTR_REGCOUNT
	.align		4
        /*0000*/ 	.byte	0x04, 0x2f
        /*0002*/ 	.short	(.L_15 - .L_14)
	.align		4
.L_14:
        /*0004*/ 	.word	index@(_ZN7cutlass13device_kernelINS_4gemm6kernel13GemmUniversalIN4cute5tupleIJiiiiEEENS1_10collective13CollectiveMmaINS1_34MainloopSm90TmaGmmaWarpSpecializedILi4ENS5_IJNS4_1CILi2EEENSA_ILi1EEESC_EEENS1_32KernelTmaWarpSpecializedPingpongEEENS5_IJNSA_ILi64EEENSA_ILi128EEENSA_ILi32EEEEEENS_10tfloat32_tENS5_IJlSC_lEEESK_SL_NS4_8TiledMMAINS4_8MMA_AtomIJNS4_4SM904GMMA30MMA_64x128x8_F32TF32TF32_SS_TNILNSP_7ScaleInE1ELSR_1EEEEEENS4_6LayoutINS5_IJSC_SC_SC_EEENS5_IJNSA_ILi0EEESW_SW_EEEEENS5_IJNS4_10UnderscoreESZ_SZ_EEEEENS4_13SM90_TMA_LOADENS4_14ComposedLayoutINS4_7SwizzleILi3ELi4ELi3EEENS4_18smem_ptr_flag_bitsILi32EEENSU_INS5_IJNSA_ILi8EEESI_EEENS5_IJSI_SC_EEEEEEEvNS4_8identityENS4_23SM90_TMA_LOAD_MULTICASTES1C_vS1D_EENS_8epilogue10collective6detail29Sm90TmaWarpSpecializedAdapterINS1H_15DefaultEpilogueISK_SL_SL_NS1G_6thread17LinearCombinationISK_Li1EffLNS1L_9ScaleType4KindE0ELNS_15FloatRoundStyleE2ESK_EENS1_15EpilogueDefaultEEEEEvvEEEEvNT_6ParamsE)
        /*0008*/ 	.word	0x000000a8


	//----- nvinfo : EIATTR_FRAME_SIZE
	.align		4
.L_15:
        /*000c*/ 	.byte	0x04, 0x11
        /*000e*/ 	.short	(.L_17 - .L_16)
	.align		4
.L_16:
        /*0010*/ 	.word	index@(_ZN7cutlass13device_kernelINS_4gemm6kernel13GemmUniversalIN4cute5tupleIJiiiiEEENS1_10collective13CollectiveMmaINS1_34MainloopSm90TmaGmmaWarpSpecializedILi4ENS5_IJNS4_1CILi2EEENSA_ILi1EEESC_EEENS1_32KernelTmaWarpSpecializedPingpongEEENS5_IJNSA_ILi64EEENSA_ILi128EEENSA_ILi32EEEEEENS_10tfloat32_tENS5_IJlSC_lEEESK_SL_NS4_8TiledMMAINS4_8MMA_AtomIJNS4_4SM904GMMA30MMA_64x128x8_F32TF32TF32_SS_TNILNSP_7ScaleInE1ELSR_1EEEEEENS4_6LayoutINS5_IJSC_SC_SC_EEENS5_IJNSA_ILi0EEESW_SW_EEEEENS5_IJNS4_10UnderscoreESZ_SZ_EEEEENS4_13SM90_TMA_LOADENS4_14ComposedLayoutINS4_7SwizzleILi3ELi4ELi3EEENS4_18smem_ptr_flag_bitsILi32EEENSU_INS5_IJNSA_ILi8EEESI_EEENS5_IJSI_SC_EEEEEEEvNS4_8identityENS4_23SM90_TMA_LOAD_MULTICASTES1C_vS1D_EENS_8epilogue10collective6detail29Sm90TmaWarpSpecializedAdapterINS1H_15DefaultEpilogueISK_SL_SL_NS1G_6thread17LinearCombinationISK_Li1EffLNS1L_9ScaleType4KindE0ELNS_15FloatRoundStyleE2ESK_EENS1_15EpilogueDefaultEEEEEvvEEEEvNT_6ParamsE)
        /*0014*/ 	.word	0x00000000


	//----- nvinfo : EIATTR_MIN_STACK_SIZE
	.align		4
.L_17:
        /*0018*/ 	.byte	0x04, 0x12
        /*001a*/ 	.short	(.L_19 - .L_18)
	.align		4
.L_18:
        /*001c*/ 	.word	index@(_ZN7cutlass13device_kernelINS_4gemm6kernel13GemmUniversalIN4cute5tupleIJiiiiEEENS1_10collective13CollectiveMmaINS1_34MainloopSm90TmaGmmaWarpSpecializedILi4ENS5_IJNS4_1CILi2EEENSA_ILi1EEESC_EEENS1_32KernelTmaWarpSpecializedPingpongEEENS5_IJNSA_ILi64EEENSA_ILi128EEENSA_ILi32EEEEEENS_10tfloat32_tENS5_IJlSC_lEEESK_SL_NS4_8TiledMMAINS4_8MMA_AtomIJNS4_4SM904GMMA30MMA_64x128x8_F32TF32TF32_SS_TNILNSP_7ScaleInE1ELSR_1EEEEEENS4_6LayoutINS5_IJSC_SC_SC_EEENS5_IJNSA_ILi0EEESW_SW_EEEEENS5_IJNS4_10UnderscoreESZ_SZ_EEEEENS4_13SM90_TMA_LOADENS4_14ComposedLayoutINS4_7SwizzleILi3ELi4ELi3EEENS4_18smem_ptr_flag_bitsILi32EEENSU_INS5_IJNSA_ILi8EEESI_EEENS5_IJSI_SC_EEEEEEEvNS4_8identityENS4_23SM90_TMA_LOAD_MULTICASTES1C_vS1D_EENS_8epilogue10collective6detail29Sm90TmaWarpSpecializedAdapterINS1H_15DefaultEpilogueISK_SL_SL_NS1G_6thread17LinearCombinationISK_Li1EffLNS1L_9ScaleType4KindE0ELNS_15FloatRoundStyleE2ESK_EENS1_15EpilogueDefaultEEEEEvvEEEEvNT_6ParamsE)
        /*0020*/ 	.word	0x00000000
.L_19:


//--------------------- .nv.compat                --------------------------
	.section	.nv.compat,"",@"SHT_CUDA_COMPAT_INFO"
	.align	4
        /*0000*/ 	.byte	0x02, 0x09, 0x01, 0x00, 0x02, 0x02, 0x04, 0x00, 0x02, 0x05, 0x05, 0x00, 0x03, 0x07, 0x01, 0x01
        /*0010*/ 	.byte	0x02, 0x03, 0x01, 0x00, 0x02, 0x06, 0x01, 0x00, 0x04, 0x0b, 0x08, 0x00, 0x00, 0x00, 0x00, 0x00
        /*0020*/ 	.byte	0x00, 0x00, 0x00, 0x00


//--------------------- .nv.info._ZN7cutlass13device_kernelINS_4gemm6kernel13GemmUniversalIN4cute5tupleIJiiiiEEENS1_10collective13CollectiveMmaINS1_34MainloopSm90TmaGmmaWarpSpecializedILi4ENS5_IJNS4_1CILi2EEENSA_ILi1EEESC_EEENS1_32KernelTmaWarpSpecializedPingpongEEENS5_IJNSA_ILi64EEENSA_ILi128EEENSA_ILi32EEEEEENS_10tfloat32_tENS5_IJlSC_lEEESK_SL_NS4_8TiledMMAINS4_8MMA_AtomIJNS4_4SM904GMMA30MMA_64x128x8_F32TF32TF32_SS_TNILNSP_7ScaleInE1ELSR_1EEEEEENS4_6LayoutINS5_IJSC_SC_SC_EEENS5_IJNSA_ILi0EEESW_SW_EEEEENS5_IJNS4_10UnderscoreESZ_SZ_EEEEENS4_13SM90_TMA_LOADENS4_14ComposedLayoutINS4_7SwizzleILi3ELi4ELi3EEENS4_18smem_ptr_flag_bitsILi32EEENSU_INS5_IJNSA_ILi8EEESI_EEENS5_IJSI_SC_EEEEEEEvNS4_8identityENS4_23SM90_TMA_LOAD_MULTICASTES1C_vS1D_EENS_8epilogue10collective6detail29Sm90TmaWarpSpecializedAdapterINS1H_15DefaultEpilogueISK_SL_SL_NS1G_6thread17LinearCombinationISK_Li1EffLNS1L_9ScaleType4KindE0ELNS_15FloatRoundStyleE2ESK_EENS1_15EpilogueDefaultEEEEEvvEEEEvNT_6ParamsE --------------------------
	.section	.nv.info._ZN7cutlass13device_kernelINS_4gemm6kernel13GemmUniversalIN4cute5tupleIJiiiiEEENS1_10collective13CollectiveMmaINS1_34MainloopSm90TmaGmmaWarpSpecializedILi4ENS5_IJNS4_1CILi2EEENSA_ILi1EEESC_EEENS1_32KernelTmaWarpSpecializedPingpongEEENS5_IJNSA_ILi64EEENSA_ILi128EEENSA_ILi32EEEEEENS_10tfloat32_tENS5_IJlSC_lEEESK_SL_NS4_8TiledMMAINS4_8MMA_AtomIJNS4_4SM904GMMA30MMA_64x128x8_F32TF32TF32_SS_TNILNSP_7ScaleInE1ELSR_1EEEEEENS4_6LayoutINS5_IJSC_SC_SC_EEENS5_IJNSA_ILi0EEESW_SW_EEEEENS5_IJNS4_10UnderscoreESZ_SZ_EEEEENS4_13SM90_TMA_LOADENS4_14ComposedLayoutINS4_7SwizzleILi3ELi4ELi3EEENS4_18smem_ptr_flag_bitsILi32EEENSU_INS5_IJNSA_ILi8EEESI_EEENS5_IJSI_SC_EEEEEEEvNS4_8identityENS4_23SM90_TMA_LOAD_MULTICASTES1C_vS1D_EENS_8epilogue10collective6detail29Sm90TmaWarpSpecializedAdapterINS1H_15DefaultEpilogueISK_SL_SL_NS1G_6thread17LinearCombinationISK_Li1EffLNS1L_9ScaleType4KindE0ELNS_15FloatRoundStyleE2ESK_EENS1_15EpilogueDefaultEEEEEvvEEEEvNT_6ParamsE,"",@"SHT_CUDA_INFO"
	.sectionflags	@""
	.align	4


	//----- nvinfo : EIATTR_CUDA_API_VERSION
	.align		4
        /*0000*/ 	.byte	0x04, 0x37
        /*0002*/ 	.short	(.L_21 - .L_20)
.L_20:
        /*0004*/ 	.word	0x00000082


	//----- nvinfo : EIATTR_KPARAM_INFO
	.align		4
.L_21:
        /*0008*/ 	.byte	0x04, 0x17
        /*000a*/ 	.short	(.L_23 - .L_22)
.L_22:
        /*000c*/ 	.word	0x00000000
        /*0010*/ 	.short	0x0000
        /*0012*/ 	.short	0x0070
        /*0014*/ 	.byte	0x00, 0xf0, 0x01, 0x10


	//----- nvinfo : EIATTR_SPARSE_MMA_MASK
	.align		4
.L_23:
        /*0018*/ 	.byte	0x03, 0x50
        /*001a*/ 	.short	0x0000


	//----- nvinfo : EIATTR_MAXREG_COUNT
	.align		4
        /*001c*/ 	.byte	0x03, 0x1b
        /*001e*/ 	.short	0x00a8


	//----- nvinfo : EIATTR_NUM_BARRIERS
	.align		4
        /*0020*/ 	.byte	0x02, 0x4c
        /*0022*/ 	.byte	0x01
	.zero		1


	//----- nvinfo : EIATTR_EXTERNS
	.align		4
        /*0024*/ 	.byte	0x04, 0x0f
        /*0026*/ 	.short	(.L_25 - .L_24)


	//   ....[0]....
	.align		4
.L_24:
        /*0028*/ 	.word	index@(__assertfail)


	//----- nvinfo : EIATTR_MERCURY_ISA_VERSION
	.align		4
.L_25:
        /*002c*/ 	.byte	0x03, 0x5f
        /*002e*/ 	.short	0x0101


	//----- nvinfo : EIATTR_INT_WARP_WIDE_INSTR_OFFSETS
	.align		4
        /*0030*/ 	.byte	0x04, 0x31
        /*0032*/ 	.short	(.L_27 - .L_26)


	//   ....[0]....
.L_26:
        /*0034*/ 	.word	0x000005d0


	//   ....[1]....
        /*0038*/ 	.word	0x00000610


	//   ....[2]....
        /*003c*/ 	.word	0x000006a0


	//   ....[3]....
        /*0040*/ 	.word	0x000006b0


	//   ....[4]....
        /*0044*/ 	.word	0x000006d0


	//   ....[5]....
        /*0048*/ 	.word	0x000006f0


	//   ....[6]....
        /*004c*/ 	.word	0x000007e0


	//   ....[7]....
        /*0050*/ 	.word	0x00000800


	//   ....[8]....
        /*0054*/ 	.word	0x00002220


	//----- nvinfo : EIATTR_COOP_GROUP_MASK_REGIDS
	.align		4
.L_27:
        /*0058*/ 	.byte	0x04, 0x29
        /*005a*/ 	.short	(.L_29 - .L_28)


	//   ....[0]....
.L_28:
        /*005c*/ 	.word	0xffffffff


	//   ....[1]....
        /*0060*/ 	.word	0xffffffff


	//   ....[2]....
        /*0064*/ 	.word	0xffffffff


	//   ....[3]....
        /*0068*/ 	.word	0xffffffff


	//   ....[4]....
        /*006c*/ 	.word	0xffffffff


	//   ....[5]....
        /*0070*/ 	.word	0xffffffff


	//   ....[6]....
        /*0074*/ 	.word	0xffffffff


	//----- nvinfo : EIATTR_COOP_GROUP_INSTR_OFFSETS
	.align		4
.L_29:
        /*0078*/ 	.byte	0x04, 0x28
        /*007a*/ 	.short	(.L_31 - .L_30)


	//   ....[0]....
.L_30:
        /*007c*/ 	.word	0x00000060


	//   ....[1]....
        /*0080*/ 	.word	0x00000080


	//   ....[2]....
        /*0084*/ 	.word	0x00000180


	//   ....[3]....
        /*0088*/ 	.word	0x000003b0


	//   ....[4]....
        /*008c*/ 	.word	0x00000400


	//   ....[5]....
        /*0090*/ 	.word	0x000004f0


	//   ....[6]....
        /*0094*/ 	.word	0x00000980


	//----- nvinfo : EIATTR_REG_RECONFIG
	.align		4
.L_31:
        /*0098*/ 	.byte	0x01, 0x54
	.zero		2


	//----- nvinfo : EIATTR_SYSCALL_OFFSETS
	.align		4
        /*009c*/ 	.byte	0x04, 0x46
        /*009e*/ 	.short	(.L_33 - .L_32)


	//   ....[0]....
.L_32:
        /*00a0*/ 	.word	0x000019b0


	//----- nvinfo : EIATTR_MBARRIER_INSTR_OFFSETS
	.align		4
.L_33:
        /*00a4*/ 	.byte	0x04, 0x39
        /*00a6*/ 	.short	(.L_35 - .L_34)


	//   ....[0]....
.L_34:
        /*00a8*/ 	.word	0x00000300
        /*00ac*/ 	.word	0x000000ff
        /*00b0*/ 	.word	0x00000000
        /*00b4*/ 	.short	0x0100
        /*00b6*/ 	.byte	0x07
	.zero		1


	//   ....[1]....
        /*00b8*/ 	.word	0x00000310
        /*00bc*/ 	.word	0x000000ff
        /*00c0*/ 	.word	0x00000020
        /*00c4*/ 	.short	0x0100
        /*00c6*/ 	.byte	0x07
	.zero		1


	//   ....[2]....
        /*00c8*/ 	.word	0x00000320
        /*00cc*/ 	.word	0x000000ff
        /*00d0*/ 	.word	0x00000008
        /*00d4*/ 	.short	0x0100
        /*00d6*/ 	.byte	0x07
	.zero		1


	//   ....[3]....
        /*00d8*/ 	.word	0x00000330
        /*00dc*/ 	.word	0x000000ff
        /*00e0*/ 	.word	0x00000028
        /*00e4*/ 	.short	0x0100
        /*00e6*/ 	.byte	0x07
	.zero		1


	//   ....[4]....
        /*00e8*/ 	.word	0x00000340
        /*00ec*/ 	.word	0x000000ff
        /*00f0*/ 	.word	0x00000010
        /*00f4*/ 	.short	0x0100
        /*00f6*/ 	.byte	0x07
	.zero		1


	//   ....[5]....
        /*00f8*/ 	.word	0x00000350
        /*00fc*/ 	.word	0x000000ff
        /*0100*/ 	.word	0x00000030
        /*0104*/ 	.short	0x0100
        /*0106*/ 	.byte	0x07
	.zero		1


	//   ....[6]....
        /*0108*/ 	.word	0x00000360
        /*010c*/ 	.word	0x000000ff
        /*0110*/ 	.word	0x00000018
        /*0114*/ 	.short	0x0100
        /*0116*/ 	.byte	0x07
	.zero		1


	//   ....[7]....
        /*0118*/ 	.word	0x00000370
        /*011c*/ 	.word	0x000000ff
        /*0120*/ 	.word	0x00000038
        /*0124*/ 	.short	0x0100
        /*0126*/ 	.byte	0x07
	.zero		1


	//   ....[8]....
        /*0128*/ 	.word	0x00000840
        /*012c*/ 	.word	0x000000ff
        /*0130*/ 	.word	0x00000070
        /*0134*/ 	.short	0x0100
        /*0136*/ 	.byte	0x0c
	.zero		1


	//   ....[9]....
        /*0138*/ 	.word	0x00000890
        /*013c*/ 	.word	0x000000ff
        /*0140*/ 	.word	0x00000078
        /*0144*/ 	.short	0x0100
        /*0146*/ 	.byte	0x0c
	.zero		1


	//   ....[10]....
        /*0148*/ 	.word	0x000008c0
        /*014c*/ 	.word	0x000000ff
        /*0150*/ 	.word	0x00000050
        /*0154*/ 	.short	0x0100
        /*0156*/ 	.byte	0x0d
	.zero		1


	//   ....[11]....
        /*0158*/ 	.word	0x00000910
        /*015c*/ 	.word	0x000000ff
        /*0160*/ 	.word	0x00000058
        /*0164*/ 	.short	0x0100
        /*0166*/ 	.byte	0x0d
	.zero		1


	//   ....[12]....
        /*0168*/ 	.word	0x00000920
        /*016c*/ 	.word	0x000000ff
        /*0170*/ 	.word	0x00000060
        /*0174*/ 	.short	0x0100
        /*0176*/ 	.byte	0x0d
	.zero		1


	//   ....[13]....
        /*0178*/ 	.word	0x00000930
        /*017c*/ 	.word	0x000000ff
        /*0180*/ 	.word	0x00000068
        /*0184*/ 	.short	0x0100
        /*0186*/ 	.byte	0x0d
	.zero		1


	//   ....[14]....
        /*0188*/ 	.word	0x00001870
        /*018c*/ 	.word	0x00000061
        /*0190*/ 	.word	0xfffffff8
        /*0194*/ 	.short	0x010a
        /*0196*/ 	.byte	0x3f
	.zero		1


	//   ....[15]....
        /*0198*/ 	.word	0x00001a40
        /*019c*/ 	.word	0x00000003
        /*01a0*/ 	.word	0x00000000
        /*01a4*/ 	.short	0x010a
        /*01a6*/ 	.byte	0x3f
	.zero		1


	//   ....[16]....
        /*01a8*/ 	.word	0x00001aa0
        /*01ac*/ 	.word	0x00000003
        /*01b0*/ 	.word	0x00000000
        /*01b4*/ 	.short	0x010a
        /*01b6*/ 	.byte	0x3f
	.zero		1


	//   ....[17]....
        /*01b8*/ 	.word	0x00001e00
        /*01bc*/ 	.word	0x000000ff
        /*01c0*/ 	.word	0x00000000
        /*01c4*/ 	.short	0x010a
        /*01c6*/ 	.byte	0x04
	.zero		1


	//   ....[18]....
        /*01c8*/ 	.word	0x00001e40
        /*01cc*/ 	.word	0x000000ff
        /*01d0*/ 	.word	0x00000000
        /*01d4*/ 	.short	0x010a
        /*01d6*/ 	.byte	0x04
	.zero		1


	//   ....[19]....
        /*01d8*/ 	.word	0x000020b0
        /*01dc*/ 	.word	0x00000005
        /*01e0*/ 	.word	0x00000000
        /*01e4*/ 	.short	0x0101
        /*01e6*/ 	.byte	0x3f
	.zero		1


	//   ....[20]....
        /*01e8*/ 	.word	0x000021b0
        /*01ec*/ 	.word	0x00000065
        /*01f0*/ 	.word	0x00000000
        /*01f4*/ 	.short	0x0101
        /*01f6*/ 	.byte	0x32
	.zero		1


	//   ....[21]....
        /*01f8*/ 	.word	0x000022a0
        /*01fc*/ 	.word	0x00000003
        /*0200*/ 	.word	0x00000000
        /*0204*/ 	.short	0x0101
        /*0206*/ 	.byte	0x3f
	.zero		1


	//   ....[22]....
        /*0208*/ 	.word	0x00002300
        /*020c*/ 	.word	0x00000061
        /*0210*/ 	.word	0x00000008
        /*0214*/ 	.short	0x010a
        /*0216*/ 	.byte	0x3f
	.zero		1


	//   ....[23]....
        /*0218*/ 	.word	0x000063e0
        /*021c*/ 	.word	0x00000062
        /*0220*/ 	.word	0x00000000
        /*0224*/ 	.short	0x0101
        /*0226*/ 	.byte	0x32
	.zero		1


	//   ....[24]....
        /*0228*/ 	.word	0x00006e40
        /*022c*/ 	.word	0x0000000c
        /*0230*/ 	.word	0x00000020
        /*0234*/ 	.short	0x010a
        /*0236*/ 	.byte	0x3f
	.zero		1


	//   ....[25]....
        /*0238*/ 	.word	0x00007200
        /*023c*/ 	.word	0x00000003
        /*0240*/ 	.word	0x00000078
        /*0244*/ 	.short	0x0101
        /*0246*/ 	.byte	0x3f
	.zero		1


	//   ....[26]....
        /*0248*/ 	.word	0x00007970
        /*024c*/ 	.word	0x00000007
        /*0250*/ 	.word	0x00000000
        /*0254*/ 	.short	0x010a
        /*0256*/ 	.byte	0x3f
	.zero		1


	//   ....[27]....
        /*0258*/ 	.word	0x000079f0
        /*025c*/ 	.word	0x00000009
        /*0260*/ 	.word	0x00000000
        /*0264*/ 	.short	0x010a
        /*0266*/ 	.byte	0x3f
	.zero		1


	//   ....[28]....
        /*0268*/ 	.word	0x00007a80
        /*026c*/ 	.word	0x00000006
        /*0270*/ 	.word	0x00000000
        /*0274*/ 	.short	0x010a
        /*0276*/ 	.byte	0x3f
	.zero		1


	//   ....[29]....
        /*0278*/ 	.word	0x00007b10
        /*027c*/ 	.word	0x00000003
        /*0280*/ 	.word	0x00000000
        /*0284*/ 	.short	0x010a
        /*0286*/ 	.byte	0x3f
	.zero		1


	//   ....[30]....
        /*0288*/ 	.word	0x00007b70
        /*028c*/ 	.word	0x00000061
        /*0290*/ 	.word	0xfffffff8
        /*0294*/ 	.short	0x010a
        /*0296*/ 	.byte	0x3f
	.zero		1


	//   ....[31]....
        /*0298*/ 	.word	0x00007bc0
        /*029c*/ 	.word	0x00000003
        /*02a0*/ 	.word	0x00000000
        /*02a4*/ 	.short	0x010a
        /*02a6*/ 	.byte	0x3f
	.zero		1


	//   ....[32]....
        /*02a8*/ 	.word	0x00007c20
        /*02ac*/ 	.word	0x00000005
        /*02b0*/ 	.word	0x00000000
        /*02b4*/ 	.short	0x010a
        /*02b6*/ 	.byte	0x3f
	.zero		1


	//   ....[33]....
        /*02b8*/ 	.word	0x00007c70
        /*02bc*/ 	.word	0x00000061
        /*02c0*/ 	.word	0x00000008
        /*02c4*/ 	.short	0x010a
        /*02c6*/ 	.byte	0x3f
	.zero		1


	//   ....[34]....
        /*02c8*/ 	.word	0x00007d40
        /*02cc*/ 	.word	0x0000000c
        /*02d0*/ 	.word	0x00000020
        /*02d4*/ 	.short	0x010a
        /*02d6*/ 	.byte	0x3f
	.zero		1


	//   ....[35]....
        /*02d8*/ 	.word	0x00007e10
        /*02dc*/ 	.word	0x00000007
        /*02e0*/ 	.word	0x00000000
        /*02e4*/ 	.short	0x010a
        /*02e6*/ 	.byte	0x3f
	.zero		1


	//   ....[36]....
        /*02e8*/ 	.word	0x00007e60
        /*02ec*/ 	.word	0x00000009
        /*02f0*/ 	.word	0x00000000
        /*02f4*/ 	.short	0x010a
        /*02f6*/ 	.byte	0x3f
	.zero		1


	//   ....[37]....
        /*02f8*/ 	.word	0x00007eb0
        /*02fc*/ 	.word	0x00000006
        /*0300*/ 	.word	0x00000000
        /*0304*/ 	.short	0x010a
        /*0306*/ 	.byte	0x3f
	.zero		1


	//----- nvinfo : EIATTR_NUM_MBARRIERS
	.align		4
.L_35:
        /*0308*/ 	.byte	0x03, 0x38
        /*030a*/ 	.short	0x000e


	//----- nvinfo : EIATTR_EXIT_INSTR_OFFSETS
	.align		4
        /*030c*/ 	.byte	0x04, 0x1c
        /*030e*/ 	.short	(.L_37 - .L_36)


	//   ....[0]....
.L_36:
        /*0310*/ 	.word	0x00001490


	//   ....[1]....
        /*0314*/ 	.word	0x000014f0


	//   ....[2]....
        /*0318*/ 	.word	0x00006b20


	//   ....[3]....
        /*031c*/ 	.word	0x00006b50


	//   ....[4]....
        /*0320*/ 	.word	0x00007b60


	//----- nvinfo : EIATTR_MAX_THREADS
	.align		4
.L_37:
        /*0324*/ 	.byte	0x04, 0x05
        /*0326*/ 	.short	(.L_39 - .L_38)
.L_38:
        /*0328*/ 	.word	0x00000180
        /*032c*/ 	.word	0x00000001
        /*0330*/ 	.word	0x00000001


	//----- nvinfo : EIATTR_CRS_STACK_SIZE
	.align		4
.L_39:
        /*0334*/ 	.byte	0x04, 0x1e
        /*0336*/ 	.short	(.L_41 - .L_40)
.L_40:
        /*0338*/ 	.word	0x00000000


	//----- nvinfo : EIATTR_CBANK_PARAM_SIZE
	.align		4
.L_41:
        /*033c*/ 	.byte	0x03, 0x19
        /*033e*/ 	.short	0x0470


	//----- nvinfo : EIATTR_PARAM_CBANK
	.align		4
        /*0340*/ 	.byte	0x04, 0x0a
        /*0342*/ 	.short	(.L_43 - .L_42)
	.align		4
.L_42:
        /*0344*/ 	.word	index@(.nv.constant0._ZN7cutlass13device_kernelINS_4gemm6kernel13GemmUniversalIN4cute5tupleIJiiiiEEENS1_10collective13CollectiveMmaINS1_34MainloopSm90TmaGmmaWarpSpecializedILi4ENS5_IJNS4_1CILi2EEENSA_ILi1EEESC_EEENS1_32KernelTmaWarpSpecializedPingpongEEENS5_IJNSA_ILi64EEENSA_ILi128EEENSA_ILi32EEEEEENS_10tfloat32_tENS5_IJlSC_lEEESK_SL_NS4_8TiledMMAINS4_8MMA_AtomIJNS4_4SM904GMMA30MMA_64x128x8_F32TF32TF32_SS_TNILNSP_7ScaleInE1ELSR_1EEEEEENS4_6LayoutINS5_IJSC_SC_SC_EEENS5_IJNSA_ILi0EEESW_SW_EEEEENS5_IJNS4_10UnderscoreESZ_SZ_EEEEENS4_13SM90_TMA_LOADENS4_14ComposedLayoutINS4_7SwizzleILi3ELi4ELi3EEENS4_18smem_ptr_flag_bitsILi32EEENSU_INS5_IJNSA_ILi8EEESI_EEENS5_IJSI_SC_EEEEEEEvNS4_8identityENS4_23SM90_TMA_LOAD_MULTICASTES1C_vS1D_EENS_8epilogue10collective6detail29Sm90TmaWarpSpecializedAdapterINS1H_15DefaultEpilogueISK_SL_SL_NS1G_6thread17LinearCombinationISK_Li1EffLNS1L_9ScaleType4KindE0ELNS_15FloatRoundStyleE2ESK_EENS1_15EpilogueDefaultEEEEEvvEEEEvNT_6ParamsE)
        /*0348*/ 	.short	0x0210
        /*034a*/ 	.short	0x0470


	//----- nvinfo : EIATTR_SW_WAR
	.align		4
.L_43:
        /*034c*/ 	.byte	0x04, 0x36
        /*034e*/ 	.short	(.L_45 - .L_44)
.L_44:
        /*0350*/ 	.word	0x00000008
.L_45:


//--------------------- .nv.callgraph             --------------------------
	.section	.nv.callgraph,"",@"SHT_CUDA_CALLGRAPH"
	.align	4
	.sectionentsize	8
	.align		4
        /*0000*/ 	.word	0x00000000
	.align		4
        /*0004*/ 	.word	0xffffffff
	.align		4
        /*0008*/ 	.word	index@(_ZN7cutlass13device_kernelINS_4gemm6kernel13GemmUniversalIN4cute5tupleIJiiiiEEENS1_10collective13CollectiveMmaINS1_34MainloopSm90TmaGmmaWarpSpecializedILi4ENS5_IJNS4_1CILi2EEENSA_ILi1EEESC_EEENS1_32KernelTmaWarpSpecializedPingpongEEENS5_IJNSA_ILi64EEENSA_ILi128EEENSA_ILi32EEEEEENS_10tfloat32_tENS5_IJlSC_lEEESK_SL_NS4_8TiledMMAINS4_8MMA_AtomIJNS4_4SM904GMMA30MMA_64x128x8_F32TF32TF32_SS_TNILNSP_7ScaleInE1ELSR_1EEEEEENS4_6LayoutINS5_IJSC_SC_SC_EEENS5_IJNSA_ILi0EEESW_SW_EEEEENS5_IJNS4_10UnderscoreESZ_SZ_EEEEENS4_13SM90_TMA_LOADENS4_14ComposedLayoutINS4_7SwizzleILi3ELi4ELi3EEENS4_18smem_ptr_flag_bitsILi32EEENSU_INS5_IJNSA_ILi8EEESI_EEENS5_IJSI_SC_EEEEEEEvNS4_8identityENS4_23SM90_TMA_LOAD_MULTICASTES1C_vS1D_EENS_8epilogue10collective6detail29Sm90TmaWarpSpecializedAdapterINS1H_15DefaultEpilogueISK_SL_SL_NS1G_6thread17LinearCombinationISK_Li1EffLNS1L_9ScaleType4KindE0ELNS_15FloatRoundStyleE2ESK_EENS1_15EpilogueDefaultEEEEEvvEEEEvNT_6ParamsE)
	.align		4
        /*000c*/ 	.word	index@(__assertfail)
	.align		4
        /*0010*/ 	.word	0x00000000
	.align		4
        /*0014*/ 	.word	0xfffffffe
	.align		4
        /*0018*/ 	.word	0x00000000
	.align		4
        /*001c*/ 	.word	0xfffffffd
	.align		4
        /*0020*/ 	.word	0x00000000
	.align		4
        /*0024*/ 	.word	0xfffffffc


//--------------------- .nv.constant4             --------------------------
	.section	.nv.constant4,"a",@progbits
	.align	8
	.align		8
.nv.constant4:
        /*0000*/ 	.dword	__assertfail
	.align		8
        /*0008*/ 	.dword	__unnamed_1
	.align		8
        /*0010*/ 	.dword	_ZN39_INTERNAL_9a1f4355_4_k_cu_032717ca_69094cuda3std3__45__cpo5beginE
	.align		8
        /*0018*/ 	.dword	_ZN39_INTERNAL_9a1f4355_4_k_cu_032717ca_69094cuda3std3__45__cpo3endE
	.align		8
        /*0020*/ 	.dword	_ZN39_INTERNAL_9a1f4355_4_k_cu_032717ca_69094cuda3std3__45__cpo6cbeginE
	.align		8
        /*0028*/ 	.dword	_ZN39_INTERNAL_9a1f4355_4_k_cu_032717ca_69094cuda3std3__45__cpo4cendE
	.align		8
        /*0030*/ 	.dword	_ZN39_INTERNAL_9a1f4355_4_k_cu_032717ca_69094cuda3std3__441_GLOBAL__N__9a1f4355_4_k_cu_032717ca_69096ignoreE
	.align		8
        /*0038*/ 	.dword	_ZN39_INTERNAL_9a1f4355_4_k_cu_032717ca_69094cuda3std3__419piecewise_constructE
	.align		8
        /*0040*/ 	.dword	_ZN39_INTERNAL_9a1f4355_4_k_cu_032717ca_69094cuda3std3__48in_placeE
	.align		8
        /*0048*/ 	.dword	_ZN39_INTERNAL_9a1f4355_4_k_cu_032717ca_69094cuda3std6ranges3__45__cpo4swapE
	.align		8
        /*0050*/ 	.dword	_ZN39_INTERNAL_9a1f4355_4_k_cu_032717ca_69094cuda3std6ranges3__45__cpo9iter_moveE
	.align		8
        /*0058*/ 	.dword	_ZN39_INTERNAL_9a1f4355_4_k_cu_032717ca_69094cute7productE
	.align		8
        /*0060*/ 	.dword	_ZN39_INTERNAL_9a1f4355_4_k_cu_032717ca_69094cute1_E
	.align		8
        /*0068*/ 	.dword	$str$22
	.align		8
        /*0070*/ 	.dword	$str$23


//--------------------- .text._ZN7cutlass13device_kernelINS_4gemm6kernel13GemmUniversalIN4cute5tupleIJiiiiEEENS1_10collective13CollectiveMmaINS1_34MainloopSm90TmaGmmaWarpSpecializedILi4ENS5_IJNS4_1CILi2EEENSA_ILi1EEESC_EEENS1_32KernelTmaWarpSpecializedPingpongEEENS5_IJNSA_ILi64EEENSA_ILi128EEENSA_ILi32EEEEEENS_10tfloat32_tENS5_IJlSC_lEEESK_SL_NS4_8TiledMMAINS4_8MMA_AtomIJNS4_4SM904GMMA30MMA_64x128x8_F32TF32TF32_SS_TNILNSP_7ScaleInE1ELSR_1EEEEEENS4_6LayoutINS5_IJSC_SC_SC_EEENS5_IJNSA_ILi0EEESW_SW_EEEEENS5_IJNS4_10UnderscoreESZ_SZ_EEEEENS4_13SM90_TMA_LOADENS4_14ComposedLayoutINS4_7SwizzleILi3ELi4ELi3EEENS4_18smem_ptr_flag_bitsILi32EEENSU_INS5_IJNSA_ILi8EEESI_EEENS5_IJSI_SC_EEEEEEEvNS4_8identityENS4_23SM90_TMA_LOAD_MULTICASTES1C_vS1D_EENS_8epilogue10collective6detail29Sm90TmaWarpSpecializedAdapterINS1H_15DefaultEpilogueISK_SL_SL_NS1G_6thread17LinearCombinationISK_Li1EffLNS1L_9ScaleType4KindE0ELNS_15FloatRoundStyleE2ESK_EENS1_15EpilogueDefaultEEEEEvvEEEEvNT_6ParamsE --------------------------
	.section	.text._ZN7cutlass13device_kernelINS_4gemm6kernel13GemmUniversalIN4cute5tupleIJiiiiEEENS1_10collective13CollectiveMmaINS1_34MainloopSm90TmaGmmaWarpSpecializedILi4ENS5_IJNS4_1CILi2EEENSA_ILi1EEESC_EEENS1_32KernelTmaWarpSpecializedPingpongEEENS5_IJNSA_ILi64EEENSA_ILi128EEENSA_ILi32EEEEEENS_10tfloat32_tENS5_IJlSC_lEEESK_SL_NS4_8TiledMMAINS4_8MMA_AtomIJNS4_4SM904GMMA30MMA_64x128x8_F32TF32TF32_SS_TNILNSP_7ScaleInE1ELSR_1EEEEEENS4_6LayoutINS5_IJSC_SC_SC_EEENS5_IJNSA_ILi0EEESW_SW_EEEEENS5_IJNS4_10UnderscoreESZ_SZ_EEEEENS4_13SM90_TMA_LOADENS4_14ComposedLayoutINS4_7SwizzleILi3ELi4ELi3EEENS4_18smem_ptr_flag_bitsILi32EEENSU_INS5_IJNSA_ILi8EEESI_EEENS5_IJSI_SC_EEEEEEEvNS4_8identityENS4_23SM90_TMA_LOAD_MULTICASTES1C_vS1D_EENS_8epilogue10collective6detail29Sm90TmaWarpSpecializedAdapterINS1H_15DefaultEpilogueISK_SL_SL_NS1G_6thread17LinearCombinationISK_Li1EffLNS1L_9ScaleType4KindE0ELNS_15FloatRoundStyleE2ESK_EENS1_15EpilogueDefaultEEEEEvvEEEEvNT_6ParamsE,"ax",@progbits
	.align	128
.text._ZN7cutlass13device_kernelINS_4gemm6kernel13GemmUniversalIN4cute5tupleIJiiiiEEENS1_10collective13CollectiveMmaINS1_34MainloopSm90TmaGmmaWarpSpecializedILi4ENS5_IJNS4_1CILi2EEENSA_ILi1EEESC_EEENS1_32KernelTmaWarpSpecializedPingpongEEENS5_IJNSA_ILi64EEENSA_ILi128EEENSA_ILi32EEEEEENS_10tfloat32_tENS5_IJlSC_lEEESK_SL_NS4_8TiledMMAINS4_8MMA_AtomIJNS4_4SM904GMMA30MMA_64x128x8_F32TF32TF32_SS_TNILNSP_7ScaleInE1ELSR_1EEEEEENS4_6LayoutINS5_IJSC_SC_SC_EEENS5_IJNSA_ILi0EEESW_SW_EEEEENS5_IJNS4_10UnderscoreESZ_SZ_EEEEENS4_13SM90_TMA_LOADENS4_14ComposedLayoutINS4_7SwizzleILi3ELi4ELi3EEENS4_18smem_ptr_flag_bitsILi32EEENSU_INS5_IJNSA_ILi8EEESI_EEENS5_IJSI_SC_EEEEEEEvNS4_8identityENS4_23SM90_TMA_LOAD_MULTICASTES1C_vS1D_EENS_8epilogue10collective6detail29Sm90TmaWarpSpecializedAdapterINS1H_15DefaultEpilogueISK_SL_SL_NS1G_6thread17LinearCombinationISK_Li1EffLNS1L_9ScaleType4KindE0ELNS_15FloatRoundStyleE2ESK_EENS1_15EpilogueDefaultEEEEEvvEEEEvNT_6ParamsE:
        .type           _ZN7cutlass13device_kernelINS_4gemm6kernel13GemmUniversalIN4cute5tupleIJiiiiEEENS1_10collective13CollectiveMmaINS1_34MainloopSm90TmaGmmaWarpSpecializedILi4ENS5_IJNS4_1CILi2EEENSA_ILi1EEESC_EEENS1_32KernelTmaWarpSpecializedPingpongEEENS5_IJNSA_ILi64EEENSA_ILi128EEENSA_ILi32EEEEEENS_10tfloat32_tENS5_IJlSC_lEEESK_SL_NS4_8TiledMMAINS4_8MMA_AtomIJNS4_4SM904GMMA30MMA_64x128x8_F32TF32TF32_SS_TNILNSP_7ScaleInE1ELSR_1EEEEEENS4_6LayoutINS5_IJSC_SC_SC_EEENS5_IJNSA_ILi0EEESW_SW_EEEEENS5_IJNS4_10UnderscoreESZ_SZ_EEEEENS4_13SM90_TMA_LOADENS4_14ComposedLayoutINS4_7SwizzleILi3ELi4ELi3EEENS4_18smem_ptr_flag_bitsILi32EEENSU_INS5_IJNSA_ILi8EEESI_EEENS5_IJSI_SC_EEEEEEEvNS4_8identityENS4_23SM90_TMA_LOAD_MULTICASTES1C_vS1D_EENS_8epilogue10collective6detail29Sm90TmaWarpSpecializedAdapterINS1H_15DefaultEpilogueISK_SL_SL_NS1G_6thread17LinearCombinationISK_Li1EffLNS1L_9ScaleType4KindE0ELNS_15FloatRoundStyleE2ESK_EENS1_15EpilogueDefaultEEEEEvvEEEEvNT_6ParamsE,@function
        .size           _ZN7cutlass13device_kernelINS_4gemm6kernel13GemmUniversalIN4cute5tupleIJiiiiEEENS1_10collective13CollectiveMmaINS1_34MainloopSm90TmaGmmaWarpSpecializedILi4ENS5_IJNS4_1CILi2EEENSA_ILi1EEESC_EEENS1_32KernelTmaWarpSpecializedPingpongEEENS5_IJNSA_ILi64EEENSA_ILi128EEENSA_ILi32EEEEEENS_10tfloat32_tENS5_IJlSC_lEEESK_SL_NS4_8TiledMMAINS4_8MMA_AtomIJNS4_4SM904GMMA30MMA_64x128x8_F32TF32TF32_SS_TNILNSP_7ScaleInE1ELSR_1EEEEEENS4_6LayoutINS5_IJSC_SC_SC_EEENS5_IJNSA_ILi0EEESW_SW_EEEEENS5_IJNS4_10UnderscoreESZ_SZ_EEEEENS4_13SM90_TMA_LOADENS4_14ComposedLayoutINS4_7SwizzleILi3ELi4ELi3EEENS4_18smem_ptr_flag_bitsILi32EEENSU_INS5_IJNSA_ILi8EEESI_EEENS5_IJSI_SC_EEEEEEEvNS4_8identityENS4_23SM90_TMA_LOAD_MULTICASTES1C_vS1D_EENS_8epilogue10collective6detail29Sm90TmaWarpSpecializedAdapterINS1H_15DefaultEpilogueISK_SL_SL_NS1G_6thread17LinearCombinationISK_Li1EffLNS1L_9ScaleType4KindE0ELNS_15FloatRoundStyleE2ESK_EENS1_15EpilogueDefaultEEEEEvvEEEEvNT_6ParamsE,(.L_x_200 - _ZN7cutlass13device_kernelINS_4gemm6kernel13GemmUniversalIN4cute5tupleIJiiiiEEENS1_10collective13CollectiveMmaINS1_34MainloopSm90TmaGmmaWarpSpecializedILi4ENS5_IJNS4_1CILi2EEENSA_ILi1EEESC_EEENS1_32KernelTmaWarpSpecializedPingpongEEENS5_IJNSA_ILi64EEENSA_ILi128EEENSA_ILi32EEEEEENS_10tfloat32_tENS5_IJlSC_lEEESK_SL_NS4_8TiledMMAINS4_8MMA_AtomIJNS4_4SM904GMMA30MMA_64x128x8_F32TF32TF32_SS_TNILNSP_7ScaleInE1ELSR_1EEEEEENS4_6LayoutINS5_IJSC_SC_SC_EEENS5_IJNSA_ILi0EEESW_SW_EEEEENS5_IJNS4_10UnderscoreESZ_SZ_EEEEENS4_13SM90_TMA_LOADENS4_14ComposedLayoutINS4_7SwizzleILi3ELi4ELi3EEENS4_18smem_ptr_flag_bitsILi32EEENSU_INS5_IJNSA_ILi8EEESI_EEENS5_IJSI_SC_EEEEEEEvNS4_8identityENS4_23SM90_TMA_LOAD_MULTICASTES1C_vS1D_EENS_8epilogue10collective6detail29Sm90TmaWarpSpecializedAdapterINS1H_15DefaultEpilogueISK_SL_SL_NS1G_6thread17LinearCombinationISK_Li1EffLNS1L_9ScaleType4KindE0ELNS_15FloatRoundStyleE2ESK_EENS1_15EpilogueDefaultEEEEEvvEEEEvNT_6ParamsE)
        .other          _ZN7cutlass13device_kernelINS_4gemm6kernel13GemmUniversalIN4cute5tupleIJiiiiEEENS1_10collective13CollectiveMmaINS1_34MainloopSm90TmaGmmaWarpSpecializedILi4ENS5_IJNS4_1CILi2EEENSA_ILi1EEESC_EEENS1_32KernelTmaWarpSpecializedPingpongEEENS5_IJNSA_ILi64EEENSA_ILi128EEENSA_ILi32EEEEEENS_10tfloat32_tENS5_IJlSC_lEEESK_SL_NS4_8TiledMMAINS4_8MMA_AtomIJNS4_4SM904GMMA30MMA_64x128x8_F32TF32TF32_SS_TNILNSP_7ScaleInE1ELSR_1EEEEEENS4_6LayoutINS5_IJSC_SC_SC_EEENS5_IJNSA_ILi0EEESW_SW_EEEEENS5_IJNS4_10UnderscoreESZ_SZ_EEEEENS4_13SM90_TMA_LOADENS4_14ComposedLayoutINS4_7SwizzleILi3ELi4ELi3EEENS4_18smem_ptr_flag_bitsILi32EEENSU_INS5_IJNSA_ILi8EEESI_EEENS5_IJSI_SC_EEEEEEEvNS4_8identityENS4_23SM90_TMA_LOAD_MULTICASTES1C_vS1D_EENS_8epilogue10collective6detail29Sm90TmaWarpSpecializedAdapterINS1H_15DefaultEpilogueISK_SL_SL_NS1G_6thread17LinearCombinationISK_Li1EffLNS1L_9ScaleType4KindE0ELNS_15FloatRoundStyleE2ESK_EENS1_15EpilogueDefaultEEEEEvvEEEEvNT_6ParamsE,@"STO_CUDA_ENTRY STV_DEFAULT"
_ZN7cutlass13device_kernelINS_4gemm6kernel13GemmUniversalIN4cute5tupleIJiiiiEEENS1_10collective13CollectiveMmaINS1_34MainloopSm90TmaGmmaWarpSpecializedILi4ENS5_IJNS4_1CILi2EEENSA_ILi1EEESC_EEENS1_32KernelTmaWarpSpecializedPingpongEEENS5_IJNSA_ILi64EEENSA_ILi128EEENSA_ILi32EEEEEENS_10tfloat32_tENS5_IJlSC_lEEESK_SL_NS4_8TiledMMAINS4_8MMA_AtomIJNS4_4SM904GMMA30MMA_64x128x8_F32TF32TF32_SS_TNILNSP_7ScaleInE1ELSR_1EEEEEENS4_6LayoutINS5_IJSC_SC_SC_EEENS5_IJNSA_ILi0EEESW_SW_EEEEENS5_IJNS4_10UnderscoreESZ_SZ_EEEEENS4_13SM90_TMA_LOADENS4_14ComposedLayoutINS4_7SwizzleILi3ELi4ELi3EEENS4_18smem_ptr_flag_bitsILi32EEENSU_INS5_IJNSA_ILi8EEESI_EEENS5_IJSI_SC_EEEEEEEvNS4_8identityENS4_23SM90_TMA_LOAD_MULTICASTES1C_vS1D_EENS_8epilogue10collective6detail29Sm90TmaWarpSpecializedAdapterINS1H_15DefaultEpilogueISK_SL_SL_NS1G_6thread17LinearCombinationISK_Li1EffLNS1L_9ScaleType4KindE0ELNS_15FloatRoundStyleE2ESK_EENS1_15EpilogueDefaultEEEEEvvEEEEvNT_6ParamsE:
[----:B------:R-:W0:Y:S01]  /*0000*/  LDC R1, c[0x0][0x28] ;  /* 0x00000a00ff017b82 */ /* 0x000e220000000800 */
[----:B------:R-:W1:Y:S01]  /*0010*/  S2R R3, SR_TID.X ;  /* 0x0000000000037919 */ /* 0x000e620000002100 */
[----:B------:R-:W-:Y:S01]  /*0020*/  ELECT P0, URZ, PT ;  /* 0x00000000003f782f */ /* 0x000fe20003800000 */
[----:B------:R-:W-:Y:S01]  /*0030*/  BSSY B0, `(.L_x_0) ;  /* 0x0000014000007945 */ /* 0x000fe20003800000 */
[--C-:B-1----:R-:W-:Y:S02]  /*0040*/  SHF.R.U32.HI R0, RZ, 0x5, R3.reuse ;  /* 0x00000005ff007819 */ /* 0x102fe40000011603 */
[----:B------:R-:W-:-:S03]  /*0050*/  SHF.R.U32.HI R5, RZ, 0x7, R3 ;  /* 0x00000007ff057819 */ /* 0x000fc60000011603 */
[----:B------:R-:W1:Y:S02]  /*0060*/  SHFL.IDX PT, R2, R0, RZ, 0x1f ;  /* 0x00001fff00027589 */ /* 0x000e6400000e0000 */
[----:B-1----:R-:W-:Y:S02]  /*0070*/  R2UR UR6, R2 ;  /* 0x00000000020672ca */ /* 0x002fe400000e0000 */
[----:B------:R1:W2:Y:S11]  /*0080*/  SHFL.IDX PT, R2, R5, RZ, 0x1f ;  /* 0x00001fff05027589 */ /* 0x0002b600000e0000 */
[----:B------:R-:W-:-:S02]  /*0090*/  USHF.R.S32.HI UR4, URZ, 0x1f, UR6 ;  /* 0x0000001f3f047899 */ /* 0x000fc40008011406 */
[----:B------:R-:W-:Y:S02]  /*00a0*/  ISETP.NE.OR P0, PT, RZ, UR6, !P0 ;  /* 0x00000006ff007c0c */ /* 0x000fe4000c705670 */
[----:B------:R-:W-:-:S04]  /*00b0*/  ULEA.HI UR4, UR4, UR6, URZ, 0x2 ;  /* 0x0000000604047291 */ /* 0x000fc8000f8f103f */
[----:B------:R-:W-:-:S04]  /*00c0*/  ULOP3.LUT UR4, UR4, 0xfffffffc, URZ, 0xc0, !UPT ;  /* 0xfffffffc04047892 */ /* 0x000fc8000f8ec03f */
[----:B------:R-:W-:-:S03]  /*00d0*/  UIADD3 UR6, UR6, -UR4, URZ ;  /* 0x8000000406067290 */ /* 0x000fc6000fffe03f */
[----:B012---:R-:W-:Y:S09]  /*00e0*/  @P0 BRA `(.L_x_1) ;  /* 0x0000000000200947 */ /* 0x007ff20003800000 */
[----:B------:R-:W-:Y:S02]  /*00f0*/  ULDC.64 UR4, c[0x0][0x198] ;  /* 0x0000660000047ab9 */ /* 0x000fe40000000a00 */
[----:B------:R-:W-:Y:S02]  /*0100*/  UIADD3 UR8, UP0, UR4, 0xf0, URZ ;  /* 0x000000f004087890 */ /* 0x000fe4000ff1e03f */
[----:B------:R-:W-:Y:S02]  /*0110*/  UIADD3 UR4, UP1, UR4, 0x1f0, URZ ;  /* 0x000001f004047890 */ /* 0x000fe4000ff3e03f */
[----:B------:R-:W-:Y:S02]  /*0120*/  UIADD3.X UR9, URZ, UR5, URZ, UP0, !UPT ;  /* 0x000000053f097290 */ /* 0x000fe400087fe43f */
[----:B------:R-:W-:-:S07]  /*0130*/  UIADD3.X UR5, URZ, UR5, URZ, UP1, !UPT ;  /* 0x000000053f057290 */ /* 0x000fce0008ffe43f */
[----:B------:R0:W-:Y:S02]  /*0140*/  UTMACCTL.PF [UR8] ;  /* 0x00000000080079b9 */ /* 0x0001e40008040000 */
[----:B------:R0:W-:Y:S02]  /*0150*/  UTMACCTL.PF [UR4] ;  /* 0x00000000040079b9 */ /* 0x0001e40008040000 */
[----:B0-----:R-:W-:Y:S01]  /*0160*/  NOP ;  /* 0x0000000000007918 */ /* 0x001fe20000000000 */
.L_x_1:
[----:B------:R-:W-:Y:S05]  /*0170*/  BSYNC B0 ;  /* 0x0000000000007941 */ /* 0x000fea0003800000 */
.L_x_0:
[----:B------:R-:W0:Y:S01]  /*0180*/  SHFL.IDX PT, R6, R0, RZ, 0x1f ;  /* 0x00001fff00067589 */ /* 0x000e2200000e0000 */
[----:B------:R-:W-:Y:S01]  /*0190*/  R2UR UR19, R2 ;  /* 0x00000000021372ca */ /* 0x000fe200000e0000 */
[----:B------:R-:W-:-:S04]  /*01a0*/  UISETP.NE.AND UP0, UPT, UR6, 0x3, UPT ;  /* 0x000000030600788c */ /* 0x000fc8000bf05270 */
[----:B------:R-:W-:-:S08]  /*01b0*/  UISETP.EQ.OR UP0, UPT, UR6, URZ, !UP0 ;  /* 0x0000003f0600728c */ /* 0x000fd0000c702670 */
[----:B------:R-:W-:Y:S02]  /*01c0*/  UIADD3 UR14, UR19, -0x1, URZ ;  /* 0xffffffff130e7890 */ /* 0x000fe4000fffe03f */
[----:B------:R-:W-:Y:S02]  /*01d0*/  UISETP.EQ.AND UP0, UPT, UR19, URZ, UP0 ;  /* 0x0000003f1300728c */ /* 0x000fe40008702270 */
[----:B------:R-:W-:Y:S02]  /*01e0*/  UISETP.GE.U32.AND UP1, UPT, UR14, 0x2, UPT ;  /* 0x000000020e00788c */ /* 0x000fe4000bf26070 */
[----:B------:R-:W-:Y:S01]  /*01f0*/  USEL UR36, URZ, 0x1, !UP0 ;  /* 0x000000013f247887 */ /* 0x000fe2000c000000 */
[----:B0-----:R-:W-:-:S03]  /*0200*/  ISETP.NE.AND P0, PT, R6, RZ, PT ;  /* 0x000000ff0600720c */ /* 0x001fc60003f05270 */
[----:B------:R-:W-:-:S10]  /*0210*/  USEL UR36, UR36, 0x2, UP1 ;  /* 0x0000000224247887 */ /* 0x000fd40008800000 */
[----:B------:R-:W-:Y:S05]  /*0220*/  @P0 BRA `(.L_x_2) ;  /* 0x0000000000580947 */ /* 0x000fea0003800000 */
[----:B------:R-:W0:Y:S01]  /*0230*/  S2UR UR7, SR_CgaCtaId ;  /* 0x00000000000779c3 */ /* 0x000e220000008800 */
[----:B------:R-:W-:Y:S01]  /*0240*/  UMOV UR4, 0x400 ;  /* 0x0000040000047882 */ /* 0x000fe20000000000 */
[----:B------:R-:W-:Y:S01]  /*0250*/  UMOV UR5, 0x1 ;  /* 0x0000000100057882 */ /* 0x000fe20000000000 */
[----:B------:R-:W-:Y:S01]  /*0260*/  UMOV UR8, 0x2 ;  /* 0x0000000200087882 */ /* 0x000fe20000000000 */
[----:B------:R-:W-:Y:S01]  /*0270*/  ELECT P0, URZ, PT ;  /* 0x00000000003f782f */ /* 0x000fe20003800000 */
[----:B------:R-:W-:-:S04]  /*0280*/  UIADD3 UR8, -UR8, 0x100000, URZ ;  /* 0x0010000008087890 */ /* 0x000fc8000fffe13f */
[----:B------:R-:W-:Y:S02]  /*0290*/  USHF.L.U32 UR9, UR8, 0xb, URZ ;  /* 0x0000000b08097899 */ /* 0x000fe4000800063f */
[----:B------:R-:W-:Y:S02]  /*02a0*/  USHF.L.U32 UR8, UR8, 0x1, URZ ;  /* 0x0000000108087899 */ /* 0x000fe4000800063f */
[----:B0-----:R-:W-:Y:S02]  /*02b0*/  ULEA UR7, UR7, UR4, 0x18 ;  /* 0x0000000407077291 */ /* 0x001fe4000f8ec03f */
[----:B------:R-:W-:-:S04]  /*02c0*/  UIADD3 UR4, -UR5, 0x100000, URZ ;  /* 0x0010000005047890 */ /* 0x000fc8000fffe13f */
[----:B------:R-:W-:Y:S02]  /*02d0*/  USHF.L.U32 UR5, UR4, 0xb, URZ ;  /* 0x0000000b04057899 */ /* 0x000fe4000800063f */
[----:B------:R-:W-:Y:S01]  /*02e0*/  USHF.L.U32 UR4, UR4, 0x1, URZ ;  /* 0x0000000104047899 */ /* 0x000fe2000800063f */
[----:B------:R-:W0:Y:S11]  /*02f0*/  FENCE.VIEW.ASYNC.S ;  /* 0x00000000000073c6 */ /* 0x000e360000000000 */
[----:B0-----:R0:W1:Y:S01]  /*0300*/  SYNCS.EXCH.64 URZ, [UR7], UR4 ;  /* 0x00000004073f75b2 */ /* 0x0010620008000100 */
[----:B------:R0:W2:Y:S01]  /*0310*/  SYNCS.EXCH.64 URZ, [UR7+0x20], UR8 ;  /* 0x00002008073f75b2 */ /* 0x0000a20008000100 */
[----:B------:R0:W3:Y:S01]  /*0320*/  SYNCS.EXCH.64 URZ, [UR7+0x8], UR4 ;  /* 0x00000804073f75b2 */ /* 0x0000e20008000100 */
[----:B------:R0:W4:Y:S01]  /*0330*/  SYNCS.EXCH.64 URZ, [UR7+0x28], UR8 ;  /* 0x00002808073f75b2 */ /* 0x0001220008000100 */
[----:B------:R0:W0:Y:S01]  /*0340*/  SYNCS.EXCH.64 URZ, [UR7+0x10], UR4 ;  /* 0x00001004073f75b2 */ /* 0x0000220008000100 */
[----:B------:R0:W0:Y:S01]  /*0350*/  SYNCS.EXCH.64 URZ, [UR7+0x30], UR8 ;  /* 0x00003008073f75b2 */ /* 0x0000220008000100 */
[----:B------:R0:W0:Y:S01]  /*0360*/  SYNCS.EXCH.64 URZ, [UR7+0x18], UR4 ;  /* 0x00001804073f75b2 */ /* 0x0000220008000100 */
[----:B------:R0:W0:Y:S01]  /*0370*/  SYNCS.EXCH.64 URZ, [UR7+0x38], UR8 ;  /* 0x00003808073f75b2 */ /* 0x0000220008000100 */
[----:B------:R-:W-:Y:S01]  /*0380*/  NOP ;  /* 0x0000000000007918 */ /* 0x000fe20000000000 */
.L_x_2:
[----:B------:R-:W5:Y:S01]  /*0390*/  S2UR UR15, SR_CTAID.X ;  /* 0x00000000000f79c3 */ /* 0x000f620000002500 */
[----:B------:R-:W-:Y:S01]  /*03a0*/  SHF.R.S32.HI R2, RZ, 0x1f, R3 ;  /* 0x0000001fff027819 */ /* 0x000fe20000011403 */
[----:B------:R-:W1:Y:S01]  /*03b0*/  SHFL.IDX PT, R7, R0, RZ, 0x1f ;  /* 0x00001fff00077589 */ /* 0x000e6200000e0000 */
[----:B------:R-:W-:Y:S02]  /*03c0*/  ELECT P0, URZ, PT ;  /* 0x00000000003f782f */ /* 0x000fe40003800000 */
[----:B------:R-:W-:Y:S01]  /*03d0*/  SHF.R.S32.HI R11, RZ, 0x1f, R6 ;  /* 0x0000001fff0b7819 */ /* 0x000fe20000011406 */
[----:B0-----:R-:W-:Y:S01]  /*03e0*/  ULDC UR4, c[0x0][0x150] ;  /* 0x0000540000047ab9 */ /* 0x001fe20000000800 */
[----:B------:R-:W-:Y:S01]  /*03f0*/  LEA.HI R2, R2, R3, RZ, 0x7 ;  /* 0x0000000302027211 */ /* 0x000fe200078f38ff */
[----:B------:R-:W0:Y:S01]  /*0400*/  SHFL.IDX PT, R8, R0, RZ, 0x1f ;  /* 0x00001fff00087589 */ /* 0x000e2200000e0000 */
[----:B------:R-:W2:Y:S01]  /*0410*/  S2UR UR8, SR_CTAID.Y ;  /* 0x00000000000879c3 */ /* 0x000ea20000002600 */
[----:B------:R-:W-:-:S02]  /*0420*/  ELECT P1, URZ, PT ;  /* 0x00000000003f782f */ /* 0x000fc40003820000 */
[----:B------:R-:W-:Y:S01]  /*0430*/  LOP3.LUT R2, R2, 0xffffff80, RZ, 0xc0, !PT ;  /* 0xffffff8002027812 */ /* 0x000fe200078ec0ff */
[----:B------:R-:W-:Y:S01]  /*0440*/  ULDC UR7, c[0x0][0x144] ;  /* 0x0000510000077ab9 */ /* 0x000fe20000000800 */
[----:B------:R-:W-:Y:S01]  /*0450*/  LEA.HI R11, R11, R6, RZ, 0x2 ;  /* 0x000000060b0b7211 */ /* 0x000fe200078f10ff */
[----:B------:R-:W-:Y:S01]  /*0460*/  UMOV UR18, 0x80 ;  /* 0x0000008000127882 */ /* 0x000fe20000000000 */
[----:B------:R-:W-:Y:S01]  /*0470*/  NOP ;  /* 0x0000000000007918 */ /* 0x000fe20000000000 */
[----:B------:R-:W-:Y:S01]  /*0480*/  IMAD.IADD R4, R3, 0x1, -R2 ;  /* 0x0000000103047824 */ /* 0x000fe200078e0a02 */
[----:B------:R-:W-:Y:S01]  /*0490*/  LOP3.LUT R11, R11, 0x3ffffffc, RZ, 0xc0, !PT ;  /* 0x3ffffffc0b0b7812 */ /* 0x000fe200078ec0ff */
[----:B------:R-:W-:Y:S01]  /*04a0*/  NOP ;  /* 0x0000000000007918 */ /* 0x000fe20000000000 */
[----:B------:R-:W-:Y:S01]  /*04b0*/  ULDC UR17, c[0x0][0x148] ;  /* 0x0000520000117ab9 */ /* 0x000fe20000000800 */
[----:B------:R-:W-:Y:S01]  /*04c0*/  IMAD.MOV.U32 R23, RZ, RZ, 0x1 ;  /* 0x00000001ff177424 */ /* 0x000fe200078e00ff */
[----:B------:R-:W-:Y:S01]  /*04d0*/  SHF.R.S32.HI R9, RZ, 0x1f, R4 ;  /* 0x0000001fff097819 */ /* 0x000fe20000011404 */
[----:B------:R-:W-:Y:S01]  /*04e0*/  IMAD.IADD R11, R6, 0x1, -R11 ;  /* 0x00000001060b7824 */ /* 0x000fe200078e0a0b */
[----:B------:R-:W3:Y:S01]  /*04f0*/  SHFL.IDX PT, R5, R5, RZ, 0x1f ;  /* 0x00001fff05057589 */ /* 0x000ee200000e0000 */
[----:B------:R-:W-:-:S02]  /*0500*/  ISETP.NE.AND P2, PT, RZ, UR19, PT ;  /* 0x00000013ff007c0c */ /* 0x000fc4000bf45270 */
[----:B-----5:R-:W-:Y:S02]  /*0510*/  I2FP.F32.U32 R10, UR15 ;  /* 0x0000000f000a7c45 */ /* 0x020fe40008201000 */
[----:B------:R-:W-:Y:S02]  /*0520*/  LEA.HI R2, R9, R4, RZ, 0x3 ;  /* 0x0000000409027211 */ /* 0x000fe400078f18ff */
[----:B-1----:R-:W-:Y:S01]  /*0530*/  ISETP.NE.OR P0, PT, R7, RZ, !P0 ;  /* 0x000000ff0700720c */ /* 0x002fe20004705670 */
[----:B------:R-:W-:Y:S01]  /*0540*/  FMUL R10, R10, UR4 ;  /* 0x000000040a0a7c20 */ /* 0x000fe20008400000 */
[--C-:B------:R-:W-:Y:S01]  /*0550*/  SHF.R.S32.HI R7, RZ, 0x3, R2.reuse ;  /* 0x00000003ff077819 */ /* 0x100fe20000011402 */
[----:B------:R-:W-:Y:S01]  /*0560*/  ULDC UR4, c[0x0][0x154] ;  /* 0x0000550000047ab9 */ /* 0x000fe20000000800 */
[----:B------:R-:W-:Y:S02]  /*0570*/  SHF.R.S32.HI R2, RZ, 0x1f, R2 ;  /* 0x0000001fff027819 */ /* 0x000fe40000011402 */
[----:B0-----:R-:W-:Y:S01]  /*0580*/  ISETP.NE.OR P1, PT, R8, RZ, !P1 ;  /* 0x000000ff0800720c */ /* 0x001fe20004f25670 */
[----:B------:R-:W0:Y:S01]  /*0590*/  F2I.U32.TRUNC.NTZ R10, R10 ;  /* 0x0000000a000a7305 */ /* 0x000e22000020f000 */
[----:B------:R-:W-:-:S02]  /*05a0*/  LEA.HI R2, R2, R7, RZ, 0x2 ;  /* 0x0000000702027211 */ /* 0x000fc400078f10ff */
[----:B--2---:R-:W-:Y:S02]  /*05b0*/  I2FP.F32.U32 R0, UR8 ;  /* 0x0000000800007c45 */ /* 0x004fe40008201000 */
[----:B------:R-:W-:Y:S01]  /*05c0*/  LOP3.LUT R2, R2, 0xfffffffc, RZ, 0xc0, !PT ;  /* 0xfffffffc02027812 */ /* 0x000fe200078ec0ff */
[----:B------:R-:W-:Y:S02]  /*05d0*/  VOTEU.ALL UP0, P0 ;  /* 0x00000000003f7886 */ /* 0x000fe40000000000 */
[----:B------:R-:W-:Y:S02]  /*05e0*/  FMUL R6, R0, UR4 ;  /* 0x0000000400067c20 */ /* 0x000fe40008400000 */
[----:B------:R-:W-:Y:S01]  /*05f0*/  IMAD.IADD R2, R7, 0x1, -R2 ;  /* 0x0000000107027824 */ /* 0x000fe200078e0a02 */
[----:B------:R-:W1:Y:S01]  /*0600*/  @!UP0 S2UR UR11, SR_CgaCtaId ;  /* 0x00000000000b89c3 */ /* 0x000e620000008800 */
[----:B------:R-:W-:Y:S01]  /*0610*/  VOTEU.ALL UP1, P1 ;  /* 0x00000000003f7886 */ /* 0x000fe20000820000 */
[----:B------:R-:W-:Y:S01]  /*0620*/  @!UP0 UMOV UR10, 0x400 ;  /* 0x00000400000a8882 */ /* 0x000fe20000000000 */
[----:B------:R-:W-:Y:S01]  /*0630*/  IMAD R2, R11, 0x4, R2 ;  /* 0x000000040b027824 */ /* 0x000fe200078e0202 */
[----:B0-----:R-:W-:Y:S01]  /*0640*/  R2UR UR4, R10 ;  /* 0x000000000a0472ca */ /* 0x001fe200000e0000 */
[----:B------:R-:W0:Y:S01]  /*0650*/  F2I.U32.TRUNC.NTZ R6, R6 ;  /* 0x0000000600067305 */ /* 0x000e22000020f000 */
[----:B------:R-:W-:Y:S01]  /*0660*/  @!UP1 UMOV UR13, 0x400 ;  /* 0x00000400000d9882 */ /* 0x000fe20000000000 */
[C---:B------:R-:W-:Y:S01]  /*0670*/  IMAD.SHL.U32 R7, R2.reuse, 0x4, RZ ;  /* 0x0000000402077824 */ /* 0x040fe200078e00ff */
[----:B------:R-:W-:Y:S01]  /*0680*/  LEA.HI R0, R2, R2, RZ, 0x1 ;  /* 0x0000000202007211 */ /* 0x000fe200078f08ff */
[----:B------:R-:W2:Y:S01]  /*0690*/  @!UP1 S2UR UR16, SR_CgaCtaId ;  /* 0x00000000001099c3 */ /* 0x000ea20000008800 */
[----:B------:R-:W-:Y:S01]  /*06a0*/  VOTEU.ALL UP2, P1 ;  /* 0x00000000003f7886 */ /* 0x000fe20000840000 */
[----:B------:R-:W-:Y:S01]  /*06b0*/  VOTEU.ALL UP3, P1 ;  /* 0x00000000003f7886 */ /* 0x000fe20000860000 */
[----:B------:R-:W-:Y:S01]  /*06c0*/  LOP3.LUT R11, R0, 0xfffffffe, RZ, 0xc0, !PT ;  /* 0xfffffffe000b7812 */ /* 0x000fe200078ec0ff */
[----:B------:R-:W-:Y:S01]  /*06d0*/  VOTEU.ALL UP4, P1 ;  /* 0x00000000003f7886 */ /* 0x000fe20000880000 */
[----:B------:R-:W-:Y:S01]  /*06e0*/  LOP3.LUT R22, R2, 0xc, R7, 0x78, !PT ;  /* 0x0000000c02167812 */ /* 0x000fe200078e7807 */
[----:B------:R-:W-:-:S02]  /*06f0*/  VOTEU.ALL UP5, P1 ;  /* 0x00000000003f7886 */ /* 0x000fc400008a0000 */
[----:B------:R-:W-:Y:S01]  /*0700*/  IMAD.IADD R11, R2, 0x1, -R11 ;  /* 0x00000001020b7824 */ /* 0x000fe200078e0a0b */
[----:B------:R-:W-:Y:S01]  /*0710*/  UIADD3 UR4, -UR4, URZ, URZ ;  /* 0x0000003f04047290 */ /* 0x000fe2000fffe13f */
[----:B------:R-:W5:Y:S01]  /*0720*/  LDC R2, c[0x0][0x140] ;  /* 0x00005000ff027b82 */ /* 0x000f620000000800 */
[----:B0-----:R-:W-:Y:S02]  /*0730*/  R2UR UR9, R6 ;  /* 0x00000000060972ca */ /* 0x001fe400000e0000 */
[----:B------:R-:W-:Y:S02]  /*0740*/  UIMAD UR7, UR7, UR4, UR15 ;  /* 0x00000004070772a4 */ /* 0x000fe4000f8e020f */
[----:B-1----:R-:W-:Y:S01]  /*0750*/  @!UP0 ULEA UR12, UR11, UR10, 0x18 ;  /* 0x0000000a0b0c8291 */ /* 0x002fe2000f8ec03f */
[----:B------:R-:W-:Y:S01]  /*0760*/  UMOV UR4, 0x20 ;  /* 0x0000002000047882 */ /* 0x000fe20000000000 */
[----:B------:R-:W-:-:S04]  /*0770*/  @!UP1 UIADD3 UR10, -UR18, 0x100000, URZ ;  /* 0x00100000120a9890 */ /* 0x000fc8000fffe13f */
[----:B------:R-:W-:Y:S02]  /*0780*/  @!UP1 USHF.L.U32 UR11, UR10, 0xb, URZ ;  /* 0x0000000b0a0b9899 */ /* 0x000fe4000800063f */
[----:B------:R-:W-:Y:S01]  /*0790*/  @!UP1 USHF.L.U32 UR10, UR10, 0x1, URZ ;  /* 0x000000010a0a9899 */ /* 0x000fe2000800063f */
[----:B------:R-:W-:Y:S01]  /*07a0*/  ISETP.NE.AND P3, PT, R11, UR7, PT ;  /* 0x000000070b007c0c */ /* 0x000fe2000bf65270 */
[----:B------:R-:W-:-:S04]  /*07b0*/  @!UP0 UIADD3 UR4, -UR4, 0x100000, URZ ;  /* 0x0010000004048890 */ /* 0x000fc8000fffe13f */
[----:B------:R-:W-:Y:S02]  /*07c0*/  @!UP0 USHF.L.U32 UR5, UR4, 0xb, URZ ;  /* 0x0000000b04058899 */ /* 0x000fe4000800063f */
[----:B------:R-:W-:Y:S01]  /*07d0*/  @!UP0 USHF.L.U32 UR4, UR4, 0x1, URZ ;  /* 0x0000000104048899 */ /* 0x000fe2000800063f */
[----:B------:R-:W-:Y:S01]  /*07e0*/  VOTEU.ALL UP0, P0 ;  /* 0x00000000003f7886 */ /* 0x000fe20000000000 */
[----:B--2---:R-:W-:Y:S01]  /*07f0*/  @!UP1 ULEA UR13, UR16, UR13, 0x18 ;  /* 0x0000000d100d9291 */ /* 0x004fe2000f8ec03f */
[----:B------:R-:W-:Y:S01]  /*0800*/  VOTEU.ALL UP1, P0 ;  /* 0x00000000003f7886 */ /* 0x000fe20000020000 */
[----:B------:R-:W-:Y:S01]  /*0810*/  UIADD3 UR9, -UR9, URZ, URZ ;  /* 0x0000003f09097290 */ /* 0x000fe2000fffe13f */
[----:B------:R-:W-:Y:S01]  /*0820*/  LOP3.LUT P0, RZ, R4, 0x7, RZ, 0xc0, !PT ;  /* 0x0000000704ff7812 */ /* 0x000fe2000780c0ff */
[----:B------:R-:W0:Y:S06]  /*0830*/  FENCE.VIEW.ASYNC.S ;  /* 0x00000000000073c6 */ /* 0x000e2c0000000000 */
[----:B0-----:R-:W0:Y:S01]  /*0840*/  @!UP0 SYNCS.EXCH.64 URZ, [UR12+0x70], UR4 ;  /* 0x000070040c3f85b2 */ /* 0x001e220008000100 */
[----:B------:R-:W-:-:S02]  /*0850*/  @P3 LEA.HI R0, R22, R22, RZ, 0x1 ;  /* 0x0000001616003211 */ /* 0x000fc400078f08ff */
[----:B-----5:R-:W-:Y:S02]  /*0860*/  ISETP.EQ.U32.AND P1, PT, R2, 0x1, PT ;  /* 0x000000010200780c */ /* 0x020fe40003f22070 */
[----:B------:R-:W-:Y:S02]  /*0870*/  @P3 SHF.R.S32.HI R0, RZ, 0x1, R0 ;  /* 0x00000001ff003819 */ /* 0x000fe40000011400 */
[----:B------:R-:W-:Y:S01]  /*0880*/  ISETP.LT.U32.AND P0, PT, R22, 0x2, !P0 ;  /* 0x000000021600780c */ /* 0x000fe20004701070 */
[----:B------:R1:W2:Y:S01]  /*0890*/  @!UP1 SYNCS.EXCH.64 URZ, [UR12+0x78], UR4 ;  /* 0x000078040c3f95b2 */ /* 0x0002a20008000100 */
[----:B------:R-:W-:Y:S01]  /*08a0*/  NOP ;  /* 0x0000000000007918 */ /* 0x000fe20000000000 */
[----:B-1----:R-:W-:Y:S01]  /*08b0*/  UIMAD UR4, UR17, UR9, UR8 ;  /* 0x00000009110472a4 */ /* 0x002fe2000f8e0208 */
[----:B------:R1:W0:Y:S05]  /*08c0*/  @!UP2 SYNCS.EXCH.64 URZ, [UR13+0x50], UR10 ;  /* 0x0000500a0d3fa5b2 */ /* 0x00022a0008000100 */
[----:B------:R-:W-:-:S02]  /*08d0*/  @P3 ISETP.NE.AND P4, PT, R0, UR4, PT ;  /* 0x0000000400003c0c */ /* 0x000fc4000bf85270 */
[----:B------:R-:W-:Y:S02]  /*08e0*/  SEL R0, RZ, 0x1, !P0 ;  /* 0x00000001ff007807 */ /* 0x000fe40004000000 */
[----:B------:R-:W-:-:S04]  /*08f0*/  @P3 SEL R23, RZ, 0x1, P4 ;  /* 0x00000001ff173807 */ /* 0x000fc80002000000 */
[----:B------:R-:W-:Y:S01]  /*0900*/  LOP3.LUT R23, R23, R0, RZ, 0xc0, !PT ;  /* 0x0000000017177212 */ /* 0x000fe200078ec0ff */
[----:B------:R1:W0:Y:S01]  /*0910*/  @!UP3 SYNCS.EXCH.64 URZ, [UR13+0x58], UR10 ;  /* 0x0000580a0d3fb5b2 */ /* 0x0002220008000100 */
[----:B------:R1:W0:Y:S01]  /*0920*/  @!UP4 SYNCS.EXCH.64 URZ, [UR13+0x60], UR10 ;  /* 0x0000600a0d3fc5b2 */ /* 0x0002220008000100 */
[----:B------:R1:W0:Y:S01]  /*0930*/  @!UP5 SYNCS.EXCH.64 URZ, [UR13+0x68], UR10 ;  /* 0x0000680a0d3fd5b2 */ /* 0x0002220008000100 */
[----:B------:R-:W-:Y:S01]  /*0940*/  NOP ;  /* 0x0000000000007918 */ /* 0x000fe20000000000 */
[----:B-1-3--:R-:W-:Y:S05]  /*0950*/  @!P1 BRA `(.L_x_3) ;  /* 0x0000000000089947 */ /* 0x00afea0003800000 */
[----:B0-2-4-:R-:W-:Y:S01]  /*0960*/  UCGABAR_ARV ;  /* 0x00000000000079c7 */ /* 0x015fe20008000000 */
[----:B------:R-:W-:Y:S05]  /*0970*/  BRA `(.L_x_4) ;  /* 0x0000000000047947 */ /* 0x000fea0003800000 */
.L_x_3:
[----:B0-2-4-:R-:W-:Y:S01]  /*0980*/  NOP ;  /* 0x0000000000007918 */ /* 0x015fe20000000000 */
.L_x_4:
[----:B------:R-:W-:Y:S01]  /*0990*/  ULDC.64 UR4, c[0x0][0x598] ;  /* 0x0001660000047ab9 */ /* 0x000fe20000000a00 */
[----:B------:R-:W-:Y:S01]  /*09a0*/  ULDC.64 UR54, c[0x0][0x208] ;  /* 0x0000820000367ab9 */ /* 0x000fe20000000a00 */
[----:B------:R-:W-:-:S04]  /*09b0*/  ISETP.NE.U32.AND P0, PT, RZ, UR4, PT ;  /* 0x00000004ff007c0c */ /* 0x000fc8000bf05070 */
[----:B------:R-:W-:-:S13]  /*09c0*/  ISETP.NE.AND.EX P0, PT, RZ, UR5, PT, P0 ;  /* 0x00000005ff007c0c */ /* 0x000fda000bf05300 */
[----:B------:R-:W-:Y:S05]  /*09d0*/  @!P0 BRA `(.L_x_5) ;  /* 0x00000000001c8947 */ /* 0x000fea0003800000 */
[----:B------:R-:W0:Y:S02]  /*09e0*/  LDC.64 R6, c[0x0][0x598] ;  /* 0x00016600ff067b82 */ /* 0x000e240000000a00 */
[----:B0-----:R-:W2:Y:S02]  /*09f0*/  LDG.E.64 R6, desc[UR54][R6.64] ;  /* 0x0000003606067981 */ /* 0x001ea4000c1e1b00 */
[----:B--2---:R-:W-:-:S04]  /*0a00*/  ISETP.NE.U32.AND P0, PT, R6, RZ, PT ;  /* 0x000000ff0600720c */ /* 0x004fc80003f05070 */
[----:B------:R-:W-:-:S13]  /*0a10*/  ISETP.NE.AND.EX P0, PT, R7, RZ, PT, P0 ;  /* 0x000000ff0700720c */ /* 0x000fda0003f05300 */
[----:B------:R-:W-:Y:S05]  /*0a20*/  @!P0 BRA `(.L_x_5) ;  /* 0x0000000000088947 */ /* 0x000fea0003800000 */
[----:B------:R0:W5:Y:S01]  /*0a30*/  LD.E R88, desc[UR54][R6.64] ;  /* 0x0000003606587980 */ /* 0x000162000c101900 */
[----:B------:R-:W-:Y:S05]  /*0a40*/  BRA `(.L_x_6) ;  /* 0x0000000000247947 */ /* 0x000fea0003800000 */
.L_x_5:
[----:B------:R-:W-:Y:S02]  /*0a50*/  ULDC.64 UR4, c[0x0][0x588] ;  /* 0x0001620000047ab9 */ /* 0x000fe40000000a00 */
[----:B------:R-:W-:-:S04]  /*0a60*/  ISETP.NE.U32.AND P0, PT, RZ, UR4, PT ;  /* 0x00000004ff007c0c */ /* 0x000fc8000bf05070 */
[----:B------:R-:W-:-:S13]  /*0a70*/  ISETP.NE.AND.EX P0, PT, RZ, UR5, PT, P0 ;  /* 0x00000005ff007c0c */ /* 0x000fda000bf05300 */
[----:B------:R-:W-:Y:S05]  /*0a80*/  @!P0 BRA `(.L_x_7) ;  /* 0x00000000000c8947 */ /* 0x000fea0003800000 */
[----:B------:R-:W0:Y:S02]  /*0a90*/  LDC.64 R88, c[0x0][0x588] ;  /* 0x00016200ff587b82 */ /* 0x000e240000000a00 */
[----:B0-----:R1:W5:Y:S01]  /*0aa0*/  LDG.E R88, desc[UR54][R88.64] ;  /* 0x0000003658587981 */ /* 0x001362000c1e1900 */
[----:B------:R-:W-:Y:S05]  /*0ab0*/  BRA `(.L_x_6) ;  /* 0x0000000000087947 */ /* 0x000fea0003800000 */
.L_x_7:
[----:B------:R-:W-:Y:S02]  /*0ac0*/  ULDC UR4, c[0x0][0x580] ;  /* 0x0001600000047ab9 */ /* 0x000fe40000000800 */
[----:B------:R-:W-:-:S07]  /*0ad0*/  IMAD.U32 R88, RZ, RZ, UR4 ;  /* 0x00000004ff587e24 */ /* 0x000fce000f8e00ff */
.L_x_6:
[----:B------:R-:W-:Y:S02]  /*0ae0*/  ULDC.64 UR4, c[0x0][0x5a0] ;  /* 0x0001680000047ab9 */ /* 0x000fe40000000a00 */
[----:B------:R-:W-:-:S04]  /*0af0*/  ISETP.NE.U32.AND P0, PT, RZ, UR4, PT ;  /* 0x00000004ff007c0c */ /* 0x000fc8000bf05070 */
[----:B------:R-:W-:-:S13]  /*0b00*/  ISETP.NE.AND.EX P0, PT, RZ, UR5, PT, P0 ;  /* 0x00000005ff007c0c */ /* 0x000fda000bf05300 */
[----:B------:R-:W-:Y:S05]  /*0b10*/  @!P0 BRA `(.L_x_8) ;  /* 0x00000000001c8947 */ /* 0x000fea0003800000 */
[----:B0-----:R-:W0:Y:S02]  /*0b20*/  LDC.64 R6, c[0x0][0x5a0] ;  /* 0x00016800ff067b82 */ /* 0x001e240000000a00 */
[----:B0-----:R-:W2:Y:S02]  /*0b30*/  LDG.E.64 R6, desc[UR54][R6.64] ;  /* 0x0000003606067981 */ /* 0x001ea4000c1e1b00 */
[----:B--2---:R-:W-:-:S04]  /*0b40*/  ISETP.NE.U32.AND P0, PT, R6, RZ, PT ;  /* 0x000000ff0600720c */ /* 0x004fc80003f05070 */
[----:B------:R-:W-:-:S13]  /*0b50*/  ISETP.NE.AND.EX P0, PT, R7, RZ, PT, P0 ;  /* 0x000000ff0700720c */ /* 0x000fda0003f05300 */
[----:B------:R-:W-:Y:S05]  /*0b60*/  @!P0 BRA `(.L_x_8) ;  /* 0x0000000000088947 */ /* 0x000fea0003800000 */
[----:B-1----:R0:W5:Y:S01]  /*0b70*/  LD.E R89, desc[UR54][R6.64] ;  /* 0x0000003606597980 */ /* 0x002162000c101900 */
[----:B------:R-:W-:Y:S05]  /*0b80*/  BRA `(.L_x_9) ;  /* 0x0000000000247947 */ /* 0x000fea0003800000 */
.L_x_8:
[----:B------:R-:W-:Y:S02]  /*0b90*/  ULDC.64 UR4, c[0x0][0x590] ;  /* 0x0001640000047ab9 */ /* 0x000fe40000000a00 */
[----:B------:R-:W-:-:S04]  /*0ba0*/  ISETP.NE.U32.AND P0, PT, RZ, UR4, PT ;  /* 0x00000004ff007c0c */ /* 0x000fc8000bf05070 */
[----:B------:R-:W-:-:S13]  /*0bb0*/  ISETP.NE.AND.EX P0, PT, RZ, UR5, PT, P0 ;  /* 0x00000005ff007c0c */ /* 0x000fda000bf05300 */
[----:B------:R-:W-:Y:S05]  /*0bc0*/  @!P0 BRA `(.L_x_10) ;  /* 0x00000000000c8947 */ /* 0x000fea0003800000 */
[----:B0-----:R-:W1:Y:S02]  /*0bd0*/  LDC.64 R6, c[0x0][0x590] ;  /* 0x00016400ff067b82 */ /* 0x001e640000000a00 */
[----:B-1----:R1:W5:Y:S01]  /*0be0*/  LDG.E R89, desc[UR54][R6.64] ;  /* 0x0000003606597981 */ /* 0x002362000c1e1900 */
[----:B------:R-:W-:Y:S05]  /*0bf0*/  BRA `(.L_x_9) ;  /* 0x0000000000087947 */ /* 0x000fea0003800000 */
.L_x_10:
[----:B------:R-:W-:Y:S02]  /*0c00*/  ULDC UR4, c[0x0][0x584] ;  /* 0x0001610000047ab9 */ /* 0x000fe40000000800 */
[----:B-1----:R-:W-:-:S07]  /*0c10*/  IMAD.U32 R89, RZ, RZ, UR4 ;  /* 0x00000004ff597e24 */ /* 0x002fce000f8e00ff */
.L_x_9:
[----:B------:R-:W-:Y:S01]  /*0c20*/  ULDC UR4, c[0x0][0x65c] ;  /* 0x0001970000047ab9 */ /* 0x000fe20000000800 */
[----:B01----:R-:W0:Y:S01]  /*0c30*/  LDC.64 R6, c[0x0][0x650] ;  /* 0x00019400ff067b82 */ /* 0x003e220000000a00 */
[----:B------:R-:W-:Y:S01]  /*0c40*/  UISETP.NE.AND UP2, UPT, UR4, 0x1, UPT ;  /* 0x000000010400788c */ /* 0x000fe2000bf45270 */
[----:B------:R-:W-:Y:S01]  /*0c50*/  IMAD.MOV.U32 R18, RZ, RZ, -0x1 ;  /* 0xffffffffff127424 */ /* 0x000fe200078e00ff */
[----:B------:R-:W-:Y:S01]  /*0c60*/  UISETP.NE.AND UP0, UPT, UR19, 0x2, UPT ;  /* 0x000000021300788c */ /* 0x000fe2000bf05270 */
[----:B------:R-:W-:Y:S01]  /*0c70*/  IMAD.MOV.U32 R2, RZ, RZ, -0x1 ;  /* 0xffffffffff027424 */ /* 0x000fe200078e00ff */
[----:B------:R-:W-:Y:S01]  /*0c80*/  UP2UR UR38, UPR, URZ, 0x4 ;  /* 0x000000043f267883 */ /* 0x000fe20008000000 */
[----:B------:R-:W-:-:S06]  /*0c90*/  IMAD.MOV.U32 R19, RZ, RZ, -0x1 ;  /* 0xffffffffff137424 */ /* 0x000fcc00078e00ff */
[----:B------:R-:W-:Y:S01]  /*0ca0*/  @UP2 ULDC UR12, c[0x0][0x10] ;  /* 0x00000400000c2ab9 */ /* 0x000fe20000000800 */
[----:B------:R-:W-:Y:S01]  /*0cb0*/  @UP2 UMOV UR4, UR8 ;  /* 0x0000000800042c82 */ /* 0x000fe20008000000 */
[----:B------:R-:W-:Y:S01]  /*0cc0*/  @UP2 UMOV UR5, URZ ;  /* 0x0000003f00052c82 */ /* 0x000fe20008000000 */
[----:B------:R-:W-:Y:S01]  /*0cd0*/  @!UP2 ULDC UR16, c[0x0][0xc] ;  /* 0x000003000010aab9 */ /* 0x000fe20000000800 */
[----:B------:R-:W-:Y:S01]  /*0ce0*/  @UP2 UIMAD.WIDE.U32 UR12, UR15, UR12, UR4 ;  /* 0x0000000c0f0c22a5 */ /* 0x000fe2000f8e0004 */
[----:B------:R-:W-:Y:S02]  /*0cf0*/  ULDC UR10, c[0x0][0xc] ;  /* 0x00000300000a7ab9 */ /* 0x000fe40000000800 */
[----:B------:R-:W-:Y:S01]  /*0d00*/  @UP2 UMOV UR4, URZ ;  /* 0x0000003f00042c82 */ /* 0x000fe20008000000 */
[----:B------:R-:W-:Y:S01]  /*0d10*/  UMOV UR5, URZ ;  /* 0x0000003f00057c82 */ /* 0x000fe20008000000 */
[----:B------:R-:W-:Y:S01]  /*0d20*/  @UP2 UIADD3 UR18, UR13, UR4, URZ ;  /* 0x000000040d122290 */ /* 0x000fe2000fffe03f */
[----:B------:R-:W-:-:S02]  /*0d30*/  ULDC UR11, c[0x0][0x10] ;  /* 0x00000400000b7ab9 */ /* 0x000fc40000000800 */
[----:B------:R-:W-:Y:S01]  /*0d40*/  UMOV UR4, UR15 ;  /* 0x0000000f00047c82 */ /* 0x000fe20008000000 */
[----:B------:R-:W-:Y:S02]  /*0d50*/  UIMAD.WIDE.U32 UR10, UR10, UR11, URZ ;  /* 0x0000000b0a0a72a5 */ /* 0x000fe4000f8e003f */
[----:B------:R-:W-:Y:S01]  /*0d60*/  @!UP2 UIMAD.WIDE.U32 UR4, UR8, UR16, UR4 ;  /* 0x000000100804a2a5 */ /* 0x000fe2000f8e0004 */
[----:B------:R-:W-:Y:S02]  /*0d70*/  ULDC UR13, c[0x0][0x14] ;  /* 0x00000500000d7ab9 */ /* 0x000fe40000000800 */
[----:B------:R-:W-:Y:S02]  /*0d80*/  UIMAD.WIDE.U32 UR52, UR10, UR13, URZ ;  /* 0x0000000d0a3472a5 */ /* 0x000fe4000f8e003f */
[----:B------:R-:W-:Y:S02]  /*0d90*/  UIMAD UR37, UR11, UR13, URZ ;  /* 0x0000000d0b2572a4 */ /* 0x000fe4000f8e023f */
[----:B------:R-:W-:Y:S01]  /*0da0*/  @!UP2 UMOV UR12, UR4 ;  /* 0x00000004000cac82 */ /* 0x000fe20008000000 */
[----:B------:R-:W-:Y:S01]  /*0db0*/  @!UP2 UMOV UR18, UR5 ;  /* 0x000000050012ac82 */ /* 0x000fe20008000000 */
[----:B------:R-:W-:-:S02]  /*0dc0*/  UIADD3 UR37, UR53, UR37, URZ ;  /* 0x0000002535257290 */ /* 0x000fc4000fffe03f */
[----:B------:R-:W-:-:S04]  /*0dd0*/  UIADD3 UR4, UP1, UR12, UR52, URZ ;  /* 0x000000340c047290 */ /* 0x000fc8000ff3e03f */
[----:B------:R-:W-:Y:S02]  /*0de0*/  UIADD3.X UR5, UR18, UR37, URZ, UP1, !UPT ;  /* 0x0000002512057290 */ /* 0x000fe40008ffe43f */
[----:B------:R-:W-:Y:S02]  /*0df0*/  USEL UR4, UR4, UR12, !UP0 ;  /* 0x0000000c04047287 */ /* 0x000fe4000c000000 */
[----:B------:R-:W-:-:S04]  /*0e00*/  USEL UR5, UR5, UR18, !UP0 ;  /* 0x0000001205057287 */ /* 0x000fc8000c000000 */
[----:B0-----:R-:W-:Y:S01]  /*0e10*/  ISETP.LE.U32.AND P0, PT, R6, UR4, PT ;  /* 0x0000000406007c0c */ /* 0x001fe2000bf03070 */
[----:B------:R-:W-:Y:S02]  /*0e20*/  IMAD.U32 R16, RZ, RZ, UR4 ;  /* 0x00000004ff107e24 */ /* 0x000fe4000f8e00ff */
[----:B------:R-:W-:Y:S02]  /*0e30*/  IMAD.U32 R0, RZ, RZ, UR5 ;  /* 0x00000005ff007e24 */ /* 0x000fe4000f8e00ff */
[----:B------:R-:W-:-:S03]  /*0e40*/  IMAD.U32 R17, RZ, RZ, UR5 ;  /* 0x00000005ff117e24 */ /* 0x000fc6000f8e00ff */
[----:B------:R-:W-:Y:S02]  /*0e50*/  ISETP.GE.U32.AND.EX P0, PT, R0, R7, PT, P0 ;  /* 0x000000070000720c */ /* 0x000fe40003f06100 */
[----:B------:R-:W-:-:S11]  /*0e60*/  PRMT R0, RZ, 0x7610, R0 ;  /* 0x00007610ff007816 */ /* 0x000fd60000000000 */
[----:B------:R-:W-:Y:S05]  /*0e70*/  @P0 BRA `(.L_x_11) ;  /* 0x0000000400500947 */ /* 0x000fea0003800000 */
[----:B------:R-:W-:Y:S01]  /*0e80*/  ULDC.64 UR18, c[0x0][0x628] ;  /* 0x00018a0000127ab9 */ /* 0x000fe20000000a00 */
[C---:B------:R-:W-:Y:S01]  /*0e90*/  R2UR UR20, R16.reuse ;  /* 0x00000000101472ca */ /* 0x040fe200000e0000 */
[----:B------:R-:W-:Y:S01]  /*0ea0*/  ULDC UR16, c[0x0][0x630] ;  /* 0x00018c0000107ab9 */ /* 0x000fe20000000800 */
[----:B------:R-:W-:Y:S02]  /*0eb0*/  ISETP.NE.U32.AND P0, PT, RZ, UR18, PT ;  /* 0x00000012ff007c0c */ /* 0x000fe4000bf05070 */
[----:B------:R-:W-:Y:S02]  /*0ec0*/  R2UR UR4, R16 ;  /* 0x00000000100472ca */ /* 0x000fe400000e0000 */
[----:B------:R-:W-:Y:S02]  /*0ed0*/  ISETP.NE.AND.EX P0, PT, RZ, UR19, PT, P0 ;  /* 0x00000013ff007c0c */ /* 0x000fe4000bf05300 */
[----:B------:R-:W-:-:S11]  /*0ee0*/  R2UR UR5, R17 ;  /* 0x00000000110572ca */ /* 0x000fd600000e0000 */
[----:B------:R-:W-:Y:S05]  /*0ef0*/  @!P0 BRA `(.L_x_12) ;  /* 0x0000000000308947 */ /* 0x000fea0003800000 */
[----:B------:R-:W-:Y:S01]  /*0f00*/  R2UR UR4, R16 ;  /* 0x00000000100472ca */ /* 0x000fe200000e0000 */
[----:B------:R-:W-:Y:S01]  /*0f10*/  ULDC UR12, c[0x0][0x634] ;  /* 0x00018d00000c7ab9 */ /* 0x000fe20000000800 */
[----:B------:R-:W-:-:S11]  /*0f20*/  R2UR UR15, R17 ;  /* 0x00000000110f72ca */ /* 0x000fd600000e0000 */
[----:B------:R-:W-:-:S04]  /*0f30*/  UIADD3 UR12, UP1, UR4, UR12, URZ ;  /* 0x0000000c040c7290 */ /* 0x000fc8000ff3e03f */
[----:B------:R-:W-:-:S04]  /*0f40*/  UIADD3.X UR15, URZ, UR15, URZ, UP1, !UPT ;  /* 0x0000000f3f0f7290 */ /* 0x000fc80008ffe43f */
[----:B------:R-:W-:-:S04]  /*0f50*/  UIMAD.WIDE.U32 UR4, UR15, UR18, URZ ;  /* 0x000000120f0472a5 */ /* 0x000fc8000f8e003f */
[----:B------:R-:W-:Y:S02]  /*0f60*/  UIMAD.WIDE.U32 UR10, UP1, UR12, UR19, UR4 ;  /* 0x000000130c0a72a5 */ /* 0x000fe4000f820004 */
[----:B------:R-:W-:Y:S02]  /*0f70*/  UIMAD.WIDE.U32 UR4, UR12, UR18, URZ ;  /* 0x000000120c0472a5 */ /* 0x000fe4000f8e003f */
[----:B------:R-:W-:Y:S02]  /*0f80*/  UIADD3.X UR13, URZ, URZ, URZ, UP1, !UPT ;  /* 0x0000003f3f0d7290 */ /* 0x000fe40008ffe43f */
[----:B------:R-:W-:Y:S01]  /*0f90*/  UIADD3 URZ, UP1, UR5, UR10, URZ ;  /* 0x0000000a053f7290 */ /* 0x000fe2000ff3e03f */
[----:B------:R-:W-:-:S03]  /*0fa0*/  UMOV UR12, UR11 ;  /* 0x0000000b000c7c82 */ /* 0x000fc60008000000 */
[----:B------:R-:W-:-:S12]  /*0fb0*/  UIMAD.WIDE.U32.X UR4, UR15, UR19, UR12, UP1 ;  /* 0x000000130f0472a5 */ /* 0x000fd800088e040c */
.L_x_12:
[----:B------:R-:W-:Y:S01]  /*0fc0*/  USHF.R.U64 UR4, UR4, UR16, UR5 ;  /* 0x0000001004047299 */ /* 0x000fe20008001205 */
[----:B------:R-:W-:Y:S01]  /*0fd0*/  R2UR UR11, R17 ;  /* 0x00000000110b72ca */ /* 0x000fe200000e0000 */
[----:B------:R-:W-:Y:S02]  /*0fe0*/  USHF.R.U32.HI UR5, URZ, UR16, UR5 ;  /* 0x000000103f057299 */ /* 0x000fe40008011605 */
[----:B------:R-:W-:Y:S01]  /*0ff0*/  UIADD3 UR12, UP1, URZ, -UR4, URZ ;  /* 0x800000043f0c7290 */ /* 0x000fe2000ff3e03f */
[----:B------:R-:W-:Y:S01]  /*1000*/  ULDC.64 UR18, c[0x0][0x620] ;  /* 0x0001880000127ab9 */ /* 0x000fe20000000a00 */
[----:B------:R-:W-:Y:S02]  /*1010*/  UISETP.NE.AND UP2, UPT, UR38, URZ, UPT ;  /* 0x0000003f2600728c */ /* 0x000fe4000bf45270 */
[----:B------:R-:W-:Y:S01]  /*1020*/  UIADD3.X UR5, URZ, ~UR5, URZ, UP1, !UPT ;  /* 0x800000053f057290 */ /* 0x000fe20008ffe43f */
[----:B------:R-:W-:Y:S01]  /*1030*/  UMOV UR10, UR20 ;  /* 0x00000014000a7c82 */ /* 0x000fe20008000000 */
[----:B------:R-:W-:-:S02]  /*1040*/  ULDC UR13, c[0x0][0x618] ;  /* 0x00018600000d7ab9 */ /* 0x000fc40000000800 */
[----:B------:R-:W-:Y:S02]  /*1050*/  UIMAD UR5, UR5, UR18, URZ ;  /* 0x00000012050572a4 */ /* 0x000fe4000f8e023f */
[----:B------:R-:W-:Y:S02]  /*1060*/  UIMAD.WIDE.U32 UR10, UR12, UR18, UR10 ;  /* 0x000000120c0a72a5 */ /* 0x000fe4000f8e000a */
[----:B------:R-:W-:Y:S02]  /*1070*/  UIMAD UR12, UR12, UR19, UR5 ;  /* 0x000000130c0c72a4 */ /* 0x000fe4000f8e0205 */
[----:B------:R-:W-:Y:S02]  /*1080*/  @UP2 UIMAD UR7, UR17, UR9, UR8 ;  /* 0x00000009110722a4 */ /* 0x000fe4000f8e0208 */
[----:B------:R-:W-:Y:S01]  /*1090*/  UIADD3 UR11, UR11, UR12, URZ ;  /* 0x0000000c0b0b7290 */ /* 0x000fe2000fffe03f */
[----:B------:R-:W-:Y:S01]  /*10a0*/  ULDC.64 UR8, c[0x0][0x640] ;  /* 0x0001900000087ab9 */ /* 0x000fe20000000a00 */
[----:B------:R-:W-:-:S02]  /*10b0*/  ULDC UR15, c[0x0][0x608] ;  /* 0x00018200000f7ab9 */ /* 0x000fc40000000800 */
[----:B------:R-:W-:Y:S01]  /*10c0*/  USHF.R.U64 UR20, UR10, UR13, UR11 ;  /* 0x0000000d0a147299 */ /* 0x000fe2000800120b */
[----:B------:R-:W-:Y:S01]  /*10d0*/  ISETP.NE.U32.AND P0, PT, RZ, UR8, PT ;  /* 0x00000008ff007c0c */ /* 0x000fe2000bf05070 */
[----:B------:R-:W-:Y:S01]  /*10e0*/  USHF.R.U32.HI UR11, URZ, UR13, UR11 ;  /* 0x0000000d3f0b7299 */ /* 0x000fe2000801160b */
[----:B------:R-:W-:Y:S02]  /*10f0*/  ULDC UR21, c[0x0][0x658] ;  /* 0x0001960000157ab9 */ /* 0x000fe40000000800 */
[----:B------:R-:W-:Y:S01]  /*1100*/  ISETP.NE.AND.EX P0, PT, RZ, UR9, PT, P0 ;  /* 0x00000009ff007c0c */ /* 0x000fe2000bf05300 */
[----:B------:R-:W-:Y:S02]  /*1110*/  USHF.R.U64 UR25, UR20, UR15, UR11 ;  /* 0x0000000f14197299 */ /* 0x000fe4000800120b */
[----:B------:R-:W-:Y:S01]  /*1120*/  USHF.R.U32.HI UR11, URZ, UR15, UR11 ;  /* 0x0000000f3f0b7299 */ /* 0x000fe2000801160b */
[----:B------:R-:W-:Y:S01]  /*1130*/  UMOV UR10, 0xffffffff ;  /* 0xffffffff000a7882 */ /* 0x000fe20000000000 */
[----:B------:R-:W-:Y:S01]  /*1140*/  ULDC UR5, c[0x0][0x600] ;  /* 0x0001800000057ab9 */ /* 0x000fe20000000800 */
[----:B------:R-:W-:-:S02]  /*1150*/  USHF.L.U32 UR10, UR10, UR21, URZ ;  /* 0x000000150a0a7299 */ /* 0x000fc4000800063f */
[----:B------:R-:W-:Y:S02]  /*1160*/  USHF.R.U64 UR26, UR25, UR21, UR11 ;  /* 0x00000015191a7299 */ /* 0x000fe4000800120b */
[----:B------:R-:W-:Y:S02]  /*1170*/  ULOP3.LUT UR15, URZ, UR10, URZ, 0x33, !UPT ;  /* 0x0000000a3f0f7292 */ /* 0x000fe4000f8e333f */
[----:B------:R-:W-:Y:S02]  /*1180*/  UIADD3 UR19, UR5, -0x1, URZ ;  /* 0xffffffff05137890 */ /* 0x000fe4000fffe03f */
[----:B------:R-:W-:Y:S01]  /*1190*/  USHF.R.U32.HI UR11, URZ, UR21, UR11 ;  /* 0x000000153f0b7299 */ /* 0x000fe2000801160b */
[----:B------:R-:W-:Y:S01]  /*11a0*/  ULDC UR22, c[0x0][0x648] ;  /* 0x0001920000167ab9 */ /* 0x000fe20000000800 */
[----:B------:R-:W-:Y:S01]  /*11b0*/  ULDC UR23, c[0x0][0x638] ;  /* 0x00018e0000177ab9 */ /* 0x000fe20000000800 */
[----:B------:R-:W-:Y:S01]  /*11c0*/  UMOV UR24, 0x1 ;  /* 0x0000000100187882 */ /* 0x000fe20000000000 */
[----:B------:R-:W-:Y:S01]  /*11d0*/  UMOV UR10, UR26 ;  /* 0x0000001a000a7c82 */ /* 0x000fe20008000000 */
[----:B------:R-:W-:Y:S07]  /*11e0*/  @!P0 BRA `(.L_x_13) ;  /* 0x0000000000308947 */ /* 0x000fee0003800000 */
[----:B------:R-:W-:Y:S02]  /*11f0*/  ULDC UR16, c[0x0][0x64c] ;  /* 0x0001930000107ab9 */ /* 0x000fe40000000800 */
        /* <DEDUP_REMOVED lines=8> */
[----:B------:R-:W-:-:S07]  /*1280*/  UIMAD.WIDE.U32.X UR8, UR18, UR9, UR16, UP1 ;  /* 0x00000009120872a5 */ /* 0x000fce00088e0410 */
[----:B------:R-:W-:Y:S01]  /*1290*/  UMOV UR10, UR8 ;  /* 0x00000008000a7c82 */ /* 0x000fe20008000000 */
[----:B------:R-:W-:-:S05]  /*12a0*/  UMOV UR11, UR9 ;  /* 0x00000009000b7c82 */ /* 0x000fca0008000000 */
.L_x_13:
[----:B------:R-:W-:Y:S01]  /*12b0*/  USHF.R.U64 UR9, UR10, UR22, UR11 ;  /* 0x000000160a097299 */ /* 0x000fe2000800120b */
[----:B------:R-:W-:Y:S01]  /*12c0*/  IMAD.MOV.U32 R0, RZ, RZ, 0x1 ;  /* 0x00000001ff007424 */ /* 0x000fe200078e00ff */
[----:B------:R-:W-:Y:S01]  /*12d0*/  USHF.L.U32 UR8, UR24, UR21, URZ ;  /* 0x0000001518087299 */ /* 0x000fe2000800063f */
[----:B------:R-:W-:Y:S01]  /*12e0*/  IMAD.U32 R19, RZ, RZ, UR4 ;  /* 0x00000004ff137e24 */ /* 0x000fe2000f8e00ff */
[----:B------:R-:W-:Y:S02]  /*12f0*/  ULOP3.LUT UR15, UR25, UR15, URZ, 0xc0, !UPT ;  /* 0x0000000f190f7292 */ /* 0x000fe4000f8ec03f */
[----:B------:R-:W-:Y:S02]  /*1300*/  UIADD3 UR10, -UR9, URZ, URZ ;  /* 0x0000003f090a7290 */ /* 0x000fe4000fffe13f */
[----:B------:R-:W-:Y:S02]  /*1310*/  UIMAD UR15, UR8, UR9, UR15 ;  /* 0x00000009080f72a4 */ /* 0x000fe4000f8e020f */
[----:B------:R-:W-:-:S02]  /*1320*/  ULOP3.LUT UR19, UR20, UR19, URZ, 0xc0, !UPT ;  /* 0x0000001314137292 */ /* 0x000fc4000f8ec03f */
[----:B------:R-:W-:Y:S01]  /*1330*/  UIMAD UR8, UR10, UR23, UR26 ;  /* 0x000000170a0872a4 */ /* 0x000fe2000f8e021a */
[----:B------:R-:W-:Y:S01]  /*1340*/  ULDC UR9, c[0x0][0x610] ;  /* 0x0001840000097ab9 */ /* 0x000fe20000000800 */
[----:B------:R-:W-:Y:S02]  /*1350*/  UISETP.NE.AND UP1, UPT, UR38, URZ, UPT ;  /* 0x0000003f2600728c */ /* 0x000fe4000bf25270 */
[----:B------:R-:W-:Y:S02]  /*1360*/  UIMAD UR7, UR15, UR9, UR7 ;  /* 0x000000090f0772a4 */ /* 0x000fe4000f8e0207 */
[----:B------:R-:W-:-:S04]  /*1370*/  UIMAD UR8, UR8, UR5, UR19 ;  /* 0x00000005080872a4 */ /* 0x000fc8000f8e0213 */
[----:B------:R-:W-:Y:S02]  /*1380*/  USEL UR5, UR8, UR7, !UP1 ;  /* 0x0000000708057287 */ /* 0x000fe4000c800000 */
[----:B------:R-:W-:-:S04]  /*1390*/  USEL UR7, UR7, UR8, !UP1 ;  /* 0x0000000807077287 */ /* 0x000fc8000c800000 */
[----:B------:R-:W-:Y:S02]  /*13a0*/  IMAD.U32 R2, RZ, RZ, UR5 ;  /* 0x00000005ff027e24 */ /* 0x000fe4000f8e00ff */
[----:B------:R-:W-:-:S07]  /*13b0*/  IMAD.U32 R18, RZ, RZ, UR7 ;  /* 0x00000007ff127e24 */ /* 0x000fce000f8e00ff */
.L_x_11:
[----:B------:R-:W-:Y:S05]  /*13c0*/  @!P1 BRA `(.L_x_14) ;  /* 0x00000000000c9947 */ /* 0x000fea0003800000 */
[----:B------:R-:W-:Y:S01]  /*13d0*/  UCGABAR_WAIT ;  /* 0x0000000000007dc7 */ /* 0x000fe20008000000 */
[----:B------:R-:W-:Y:S01]  /*13e0*/  CCTL.IVALL ;  /* 0x00000000ff00798f */ /* 0x000fe20002000000 */
[----:B------:R-:W-:Y:S05]  /*13f0*/  BRA `(.L_x_15) ;  /* 0x0000000000047947 */ /* 0x000fea0003800000 */
.L_x_14:
[----:B------:R-:W-:Y:S06]  /*1400*/  BAR.SYNC.DEFER_BLOCKING 0x0 ;  /* 0x0000000000007b1d */ /* 0x000fec0000010000 */
.L_x_15:
[----:B------:R-:W-:Y:S02]  /*1410*/  ULDC UR4, c[0x0][0x28c] ;  /* 0x0000a30000047ab9 */ /* 0x000fe40000000800 */
[----:B------:R-:W-:-:S04]  /*1420*/  UIADD3 UR4, UR4, 0x1f, URZ ;  /* 0x0000001f04047890 */ /* 0x000fc8000fffe03f */
[----:B------:R-:W-:-:S04]  /*1430*/  USHF.R.S32.HI UR5, URZ, 0x1f, UR4 ;  /* 0x0000001f3f057899 */ /* 0x000fc80008011404 */
[----:B------:R-:W-:-:S04]  /*1440*/  ULEA.HI UR5, UR5, UR4, URZ, 0x5 ;  /* 0x0000000405057291 */ /* 0x000fc8000f8f283f */
[----:B------:R-:W-:Y:S01]  /*1450*/  USHF.R.S32.HI UR39, URZ, 0x5, UR5 ;  /* 0x000000053f277899 */ /* 0x000fe20008011405 */
[----:B------:R-:W-:Y:S11]  /*1460*/  @!P2 BRA `(.L_x_16) ;  /* 0x0000005400b0a947 */ /* 0x000ff60003800000 */
[----:B------:R-:W-:-:S06]  /*1470*/  UISETP.GT.U32.AND UP1, UPT, UR14, 0x1, UPT ;  /* 0x000000010e00788c */ /* 0x000fcc000bf24070 */
[----:B------:R-:W-:-:S13]  /*1480*/  PLOP3.LUT P0, PT, PT, PT, UP1, 0x80, 0x0 ;  /* 0x000000000000781c */ /* 0x000fda0003f0f018 */
[----:B------:R-:W-:Y:S05]  /*1490*/  @P0 EXIT ;  /* 0x000000000000094d */ /* 0x000fea0003800000 */
.L_x_17:
[----:B------:R-:W-:-:S08]  /*14a0*/  NOP ;  /* 0x0000000000007918 */ /* 0x000fd00000000000 */
[----:B------:R-:W0:Y:S02]  /*14b0*/  USETMAXREG.TRY_ALLOC.CTAPOOL UP1, 0xe8 ;  /* 0x000000e8000079c8 */ /* 0x000e240008020600 */
[----:B0-----:R-:W-:-:S13]  /*14c0*/  PLOP3.LUT P0, PT, PT, PT, UP1, 0x80, 0x0 ;  /* 0x000000000000781c */ /* 0x001fda0003f0f018 */
[----:B------:R-:W-:Y:S05]  /*14d0*/  @!P0 BRA `(.L_x_17) ;  /* 0xfffffffc00f08947 */ /* 0x000fea000383ffff */
[----:B------:R-:W-:-:S13]  /*14e0*/  LOP3.LUT P0, RZ, R0, 0xff, RZ, 0xc0, !PT ;  /* 0x000000ff00ff7812 */ /* 0x000fda000780c0ff */
[----:B------:R-:W-:Y:S05]  /*14f0*/  @!P0 EXIT ;  /* 0x000000000000894d */ /* 0x000fea0003800000 */
[----:B------:R-:W0:Y:S01]  /*1500*/  S2UR UR5, SR_CgaCtaId ;  /* 0x00000000000579c3 */ /* 0x000e220000008800 */
[CC--:B------:R-:W-:Y:S01]  /*1510*/  LEA.HI R0, R9.reuse, R4.reuse, RZ, 0x2 ;  /* 0x0000000409007211 */ /* 0x0c0fe200078f10ff */
[----:B------:R-:W-:Y:S01]  /*1520*/  UMOV UR42, 0x400 ;  /* 0x00000400002a7882 */ /* 0x000fe20000000000 */
[----:B------:R-:W-:Y:S01]  /*1530*/  LEA.HI R9, R9, R4, RZ, 0x5 ;  /* 0x0000000409097211 */ /* 0x000fe200078f28ff */
[----:B------:R-:W-:Y:S01]  /*1540*/  USHF.R.U32.HI UR4, URZ, 0x2, UR39 ;  /* 0x000000023f047899 */ /* 0x000fe20008011627 */
[--C-:B------:R-:W-:Y:S01]  /*1550*/  SHF.R.S32.HI R90, RZ, 0x2, R0.reuse ;  /* 0x00000002ff5a7819 */ /* 0x100fe20000011400 */
[----:B------:R-:W-:Y:S01]  /*1560*/  ULOP3.LUT UR45, UR39, 0x3, URZ, 0xc0, !UPT ;  /* 0x00000003272d7892 */ /* 0x000fe2000f8ec03f */
[----:B------:R-:W-:Y:S01]  /*1570*/  SHF.R.S32.HI R3, RZ, 0x1f, R0 ;  /* 0x0000001fff037819 */ /* 0x000fe20000011400 */
[----:B------:R-:W1:Y:S01]  /*1580*/  LDC.64 R6, c[0x0][0x5c8] ;  /* 0x00017200ff067b82 */ /* 0x000e620000000a00 */
[----:B------:R-:W-:Y:S01]  /*1590*/  SHF.R.S32.HI R9, RZ, 0x5, R9 ;  /* 0x00000005ff097819 */ /* 0x000fe20000011409 */
[----:B------:R-:W-:Y:S01]  /*15a0*/  UISETP.LT.AND UP1, UPT, UR39, 0x1, UPT ;  /* 0x000000012700788c */ /* 0x000fe2000bf21270 */
[----:B------:R-:W-:Y:S01]  /*15b0*/  LEA.HI R3, R3, R90, RZ, 0x3 ;  /* 0x0000005a03037211 */ /* 0x000fe200078f18ff */
[----:B------:R-:W-:Y:S01]  /*15c0*/  ULOP3.LUT UR4, UR4, 0x1, URZ, 0xc0, !UPT ;  /* 0x0000000104047892 */ /* 0x000fe2000f8ec03f */
[----:B------:R-:W-:-:S02]  /*15d0*/  ULDC UR44, c[0x0][0x658] ;  /* 0x00019600002c7ab9 */ /* 0x000fc40000000800 */
[----:B------:R-:W-:Y:S01]  /*15e0*/  LOP3.LUT R3, R3, 0xfffffff8, RZ, 0xc0, !PT ;  /* 0xfffffff803037812 */ /* 0x000fe200078ec0ff */
[----:B------:R-:W2:Y:S01]  /*15f0*/  LDC R96, c[0x0][0x288] ;  /* 0x0000a200ff607b82 */ /* 0x000ea20000000800 */
[----:B------:R-:W-:Y:S01]  /*1600*/  UMOV UR6, 0xffffffff ;  /* 0xffffffff00067882 */ /* 0x000fe20000000000 */
[----:B------:R-:W-:Y:S01]  /*1610*/  ULDC UR8, c[0x0][0x284] ;  /* 0x0000a10000087ab9 */ /* 0x000fe20000000800 */
[----:B------:R-:W-:Y:S01]  /*1620*/  USEL UR45, UR45, URZ, !UP0 ;  /* 0x0000003f2d2d7287 */ /* 0x000fe2000c000000 */
[----:B------:R-:W-:Y:S01]  /*1630*/  IMAD.IADD R90, R90, 0x1, -R3 ;  /* 0x000000015a5a7824 */ /* 0x000fe200078e0a03 */
[----:B------:R-:W-:Y:S01]  /*1640*/  LOP3.LUT R3, R0, 0xfffffffc, RZ, 0xc0, !PT ;  /* 0xfffffffc00037812 */ /* 0x000fe200078ec0ff */
[----:B------:R-:W-:Y:S01]  /*1650*/  VIADD R0, R5, 0xffffffff ;  /* 0xffffffff05007836 */ /* 0x000fe20000000000 */
[----:B------:R-:W-:Y:S01]  /*1660*/  USEL UR46, UR39, 0x1, UP1 ;  /* 0x00000001272e7887 */ /* 0x000fe20008800000 */
[--C-:B------:R-:W-:Y:S01]  /*1670*/  IMAD R99, R9, -0x10, -R90.reuse ;  /* 0xfffffff009637824 */ /* 0x100fe200078e0a5a */
[----:B0-----:R-:W-:Y:S01]  /*1680*/  ULEA UR42, UR5, UR42, 0x18 ;  /* 0x0000002a052a7291 */ /* 0x001fe2000f8ec03f */
[----:B------:R-:W-:Y:S01]  /*1690*/  IMAD.IADD R3, R4, 0x1, -R3 ;  /* 0x0000000104037824 */ /* 0x000fe200078e0a03 */
[C---:B------:R-:W-:Y:S01]  /*16a0*/  ISETP.NE.AND P0, PT, R0.reuse, RZ, PT ;  /* 0x000000ff0000720c */ /* 0x040fe20003f05270 */
[----:B------:R-:W-:Y:S01]  /*16b0*/  IMAD.SHL.U32 R0, R0, 0x8, RZ ;  /* 0x0000000800007824 */ /* 0x000fe200078e00ff */
[----:B------:R-:W-:Y:S01]  /*16c0*/  UIADD3 UR50, UR42, 0x50, URZ ;  /* 0x000000502a327890 */ /* 0x000fe2000fffe03f */
[--C-:B------:R-:W-:Y:S01]  /*16d0*/  SHF.R.S32.HI R91, RZ, 0x1f, R90.reuse ;  /* 0x0000001fff5b7819 */ /* 0x100fe2000001145a */
[----:B------:R-:W-:Y:S01]  /*16e0*/  IMAD.SHL.U32 R92, R3, 0x2, RZ ;  /* 0x00000002035c7824 */ /* 0x000fe200078e00ff */
[----:B------:R-:W-:Y:S01]  /*16f0*/  USHF.L.U32 UR6, UR6, UR44, URZ ;  /* 0x0000002c06067299 */ /* 0x000fe2000800063f */
[----:B------:R-:W-:Y:S01]  /*1700*/  LOP3.LUT R0, R0, 0x8, RZ, 0xc0, !PT ;  /* 0x0000000800007812 */ /* 0x000fe200078ec0ff */
[----:B------:R-:W-:Y:S01]  /*1710*/  UISETP.EQ.U32.AND UP0, UPT, UR4, 0x1, !UP0 ;  /* 0x000000010400788c */ /* 0x000fe2000c702070 */
[----:B------:R-:W-:Y:S01]  /*1720*/  IMAD.WIDE R90, R9, 0x10, R90 ;  /* 0x00000010095a7825 */ /* 0x000fe200078e025a */
[C---:B-1----:R-:W-:Y:S01]  /*1730*/  SHF.L.U64.HI R94, R6.reuse, 0x3, R7 ;  /* 0x00000003065e7819 */ /* 0x042fe20000010207 */
[----:B------:R-:W-:Y:S01]  /*1740*/  ULDC UR43, c[0x0][0x600] ;  /* 0x00018000002b7ab9 */ /* 0x000fe20000000800 */
[----:B------:R-:W-:Y:S01]  /*1750*/  SEL R100, RZ, 0x1, P0 ;  /* 0x00000001ff647807 */ /* 0x000fe20000000000 */
[----:B------:R-:W-:Y:S01]  /*1760*/  IMAD.SHL.U32 R95, R6, 0x8, RZ ;  /* 0x00000008065f7824 */ /* 0x000fe200078e00ff */
[----:B------:R-:W-:Y:S01]  /*1770*/  LEA R97, R5, UR50, 0x3 ;  /* 0x0000003205617c11 */ /* 0x000fe2000f8e18ff */
[----:B--2---:R-:W-:Y:S01]  /*1780*/  IMAD R96, R3, -0x2, R96 ;  /* 0xfffffffe03607824 */ /* 0x004fe200078e0260 */
[C---:B------:R-:W-:Y:S01]  /*1790*/  LOP3.LUT R101, R0.reuse, 0x8, RZ, 0x3c, !PT ;  /* 0x0000000800657812 */ /* 0x040fe200078e3cff */
[----:B------:R-:W-:Y:S01]  /*17a0*/  VIADD R99, R99, UR8 ;  /* 0x0000000863637c36 */ /* 0x000fe20008000000 */
[----:B------:R-:W-:Y:S01]  /*17b0*/  LOP3.LUT R98, R0, 0x18, RZ, 0x3c, !PT ;  /* 0x0000001800627812 */ /* 0x000fe200078e3cff */
[----:B------:R-:W-:Y:S01]  /*17c0*/  UMOV UR7, 0x1 ;  /* 0x0000000100077882 */ /* 0x000fe20000000000 */
[----:B------:R-:W-:Y:S01]  /*17d0*/  SHF.R.S32.HI R93, RZ, 0x1f, R92 ;  /* 0x0000001fff5d7819 */ /* 0x000fe2000001145c */
[----:B------:R-:W-:-:S02]  /*17e0*/  ULOP3.LUT UR49, UR36, 0x1, URZ, 0xfc, !UPT ;  /* 0x0000000124317892 */ /* 0x000fc4000f8efc3f */
[----:B------:R-:W-:Y:S02]  /*17f0*/  USHF.L.U32 UR40, UR39, 0x1, URZ ;  /* 0x0000000127287899 */ /* 0x000fe4000800063f */
[----:B------:R-:W-:Y:S02]  /*1800*/  USHF.L.U64.HI UR41, UR52, 0x1, UR37 ;  /* 0x0000000134297899 */ /* 0x000fe40008010225 */
[----:B------:R-:W-:Y:S02]  /*1810*/  UIADD3 UR43, UR43, -0x1, URZ ;  /* 0xffffffff2b2b7890 */ /* 0x000fe4000fffe03f */
[----:B------:R-:W-:Y:S02]  /*1820*/  USHF.L.U32 UR44, UR7, UR44, URZ ;  /* 0x0000002c072c7299 */ /* 0x000fe4000800063f */
[----:B------:R-:W-:Y:S02]  /*1830*/  UIADD3 UR46, -UR46, UR39, URZ ;  /* 0x000000272e2e7290 */ /* 0x000fe4000fffe13f */
[----:B------:R-:W-:-:S02]  /*1840*/  ULOP3.LUT UR47, URZ, UR6, URZ, 0x33, !UPT ;  /* 0x000000063f2f7292 */ /* 0x000fc4000f8e333f */
[----:B------:R-:W-:-:S12]  /*1850*/  USEL UR48, URZ, 0x1, !UP0 ;  /* 0x000000013f307887 */ /* 0x000fd8000c000000 */
.L_x_165:
[----:B------:R-:W-:-:S04]  /*1860*/  SHF.L.U32 R0, R100, 0x1f, RZ ;  /* 0x0000001f64007819 */ /* 0x000fc800000006ff */
[----:B------:R-:W0:Y:S02]  /*1870*/  SYNCS.PHASECHK.TRANS64.TRYWAIT P0, [R97+URZ+-0x8], R0 ;  /* 0xfffff800610075a7 */ /* 0x000e24000800017f */
[----:B012345:R-:W-:Y:S05]  /*1880*/  @!P0 BRA `(.L_x_18) ;  /* 0x0000006000b88947 */ /* 0x03ffea0003800000 */
.L_x_187:
[----:B------:R-:W-:Y:S02]  /*1890*/  ULDC UR4, c[0x0][0x28c] ;  /* 0x0000a30000047ab9 */ /* 0x000fe40000000800 */
[----:B------:R-:W-:-:S13]  /*18a0*/  ISETP.LT.AND P0, PT, RZ, UR4, PT ;  /* 0x00000004ff007c0c */ /* 0x000fda000bf01270 */
[----:B------:R-:W-:Y:S05]  /*18b0*/  @P0 BRA `(.L_x_19) ;  /* 0x0000000000400947 */ /* 0x000fea0003800000 */
[----:B0-----:R-:W-:Y:S01]  /*18c0*/  MOV R0, 0x0 ;  /* 0x0000000000007802 */ /* 0x001fe20000000f00 */
[----:B------:R-:W-:Y:S01]  /*18d0*/  ULDC.64 UR4, c[0x4][0x68] ;  /* 0x01001a0000047ab9 */ /* 0x000fe20000000a00 */
[----:B------:R-:W-:Y:S01]  /*18e0*/  ULDC.64 UR6, c[0x4][0x8] ;  /* 0x0100020000067ab9 */ /* 0x000fe20000000a00 */
[----:B------:R-:W-:Y:S01]  /*18f0*/  IMAD.U32 R4, RZ, RZ, UR4 ;  /* 0x00000004ff047e24 */ /* 0x000fe2000f8e00ff */
[----:B------:R0:W1:Y:S01]  /*1900*/  LDC.64 R14, c[0x4][R0] ;  /* 0x01000000000e7b82 */ /* 0x0000620000000a00 */
[----:B------:R-:W-:Y:S01]  /*1910*/  IMAD.U32 R5, RZ, RZ, UR5 ;  /* 0x00000005ff057e24 */ /* 0x000fe2000f8e00ff */
[----:B------:R-:W-:Y:S01]  /*1920*/  ULDC.64 UR4, c[0x4][0x70] ;  /* 0x01001c0000047ab9 */ /* 0x000fe20000000a00 */
[----:B------:R-:W-:Y:S02]  /*1930*/  IMAD.U32 R10, RZ, RZ, UR6 ;  /* 0x00000006ff0a7e24 */ /* 0x000fe4000f8e00ff */
[----:B------:R-:W-:Y:S02]  /*1940*/  IMAD.U32 R6, RZ, RZ, UR4 ;  /* 0x00000004ff067e24 */ /* 0x000fe4000f8e00ff */
[----:B------:R-:W-:-:S02]  /*1950*/  IMAD.U32 R7, RZ, RZ, UR5 ;  /* 0x00000005ff077e24 */ /* 0x000fc4000f8e00ff */
[----:B------:R-:W-:Y:S02]  /*1960*/  IMAD.U32 R11, RZ, RZ, UR7 ;  /* 0x00000007ff0b7e24 */ /* 0x000fe4000f8e00ff */
[----:B------:R-:W-:Y:S02]  /*1970*/  IMAD.MOV.U32 R8, RZ, RZ, 0x1e1 ;  /* 0x000001e1ff087424 */ /* 0x000fe400078e00ff */
[----:B------:R-:W-:Y:S02]  /*1980*/  IMAD.MOV.U32 R12, RZ, RZ, 0x1 ;  /* 0x00000001ff0c7424 */ /* 0x000fe400078e00ff */
[----:B0-----:R-:W-:-:S07]  /*1990*/  IMAD.MOV.U32 R13, RZ, RZ, RZ ;  /* 0x000000ffff0d7224 */ /* 0x001fce00078e00ff */
[----:B------:R-:W-:-:S07]  /*19a0*/  LEPC R20, `(.L_x_19) ;  /* 0x000000001014794e */ /* 0x000fce0000000000 */
[----:B-1---5:R-:W-:Y:S05]  /*19b0*/  CALL.ABS.NOINC R14 ;  /* 0x000000000e007343 */ /* 0x022fea0003c00000 */
.L_x_19:
[----:B0-----:R-:W-:-:S05]  /*19c0*/  IMAD.U32 R0, RZ, RZ, UR49 ;  /* 0x00000031ff007e24 */ /* 0x001fca000f8e00ff */
[----:B------:R-:W-:-:S13]  /*19d0*/  ISETP.NE.AND P0, PT, R0, 0x3, PT ;  /* 0x000000030000780c */ /* 0x000fda0003f05270 */
[----:B------:R-:W-:Y:S05]  /*19e0*/  @!P0 BRA `(.L_x_20) ;  /* 0x0000000000048947 */ /* 0x000fea0003800000 */
[----:B------:R-:W-:Y:S01]  /*19f0*/  BPT.TRAP 0x1 ;  /* 0x000000040000795c */ /* 0x000fe20000300000 */
.L_x_20:
[----:B------:R-:W-:Y:S02]  /*1a00*/  IMAD.U32 R3, RZ, RZ, UR45 ;  /* 0x0000002dff037e24 */ /* 0x000fe4000f8e00ff */
[----:B------:R-:W-:-:S03]  /*1a10*/  IMAD.U32 R0, RZ, RZ, UR48 ;  /* 0x00000030ff007e24 */ /* 0x000fc6000f8e00ff */
[----:B------:R-:W-:Y:S02]  /*1a20*/  LEA R3, R3, UR42, 0x3 ;  /* 0x0000002a03037c11 */ /* 0x000fe4000f8e18ff */
[----:B------:R-:W-:-:S04]  /*1a30*/  SHF.L.U32 R0, R0, 0x1f, RZ ;  /* 0x0000001f00007819 */ /* 0x000fc800000006ff */
[----:B------:R0:W1:Y:S01]  /*1a40*/  SYNCS.PHASECHK.TRANS64.TRYWAIT P1, [R3+URZ], R0 ;  /* 0x00000000030075a7 */ /* 0x000062000802017f */
[----:B------:R-:W-:Y:S05]  /*1a50*/  @!P0 BRA `(.L_x_21) ;  /* 0x0000000000048947 */ /* 0x000fea0003800000 */
[----:B------:R-:W-:Y:S01]  /*1a60*/  BPT.TRAP 0x1 ;  /* 0x000000040000795c */ /* 0x000fe20000300000 */
.L_x_21:
[----:B------:R-:W-:-:S05]  /*1a70*/  IMAD.U32 R4, RZ, RZ, UR46 ;  /* 0x0000002eff047e24 */ /* 0x000fca000f8e00ff */
[----:B------:R-:W-:Y:S01]  /*1a80*/  ISETP.GE.AND P2, PT, R4, 0x1, PT ;  /* 0x000000010400780c */ /* 0x000fe20003f46270 */
[----:B-1----:R-:W-:-:S12]  /*1a90*/  @P1 BRA `(.L_x_22) ;  /* 0x0000000000081947 */ /* 0x002fd80003800000 */
[----:B------:R-:W1:Y:S02]  /*1aa0*/  SYNCS.PHASECHK.TRANS64.TRYWAIT P1, [R3+URZ], R0 ;  /* 0x00000000030075a7 */ /* 0x000e64000802017f */
[----:B-1----:R-:W-:Y:S05]  /*1ab0*/  @!P1 BRA `(.L_x_23) ;  /* 0x0000006000409947 */ /* 0x002fea0003800000 */
.L_x_22:
[----:B------:R-:W-:Y:S05]  /*1ac0*/  WARPSYNC.ALL ;  /* 0x0000000000007948 */ /* 0x000fea0003800000 */
[----:B------:R-:W-:Y:S01]  /*1ad0*/  UIADD3 UR4, UR42, 0x180, URZ ;  /* 0x000001802a047890 */ /* 0x000fe2000fffe03f */
[----:B------:R-:W-:Y:S01]  /*1ae0*/  WARPGROUP.ARRIVE ;  /* 0x00000000000079c5 */ /* 0x000fe20000000000 */
[----:B------:R-:W-:Y:S02]  /*1af0*/  UIADD3 UR5, UR42, 0x8180, URZ ;  /* 0x000081802a057890 */ /* 0x000fe4000fffe03f */
[----:B------:R-:W-:Y:S02]  /*1b00*/  USHF.R.U32.HI UR4, URZ, 0x4, UR4 ;  /* 0x000000043f047899 */ /* 0x000fe40008011604 */
[----:B------:R-:W-:-:S02]  /*1b10*/  USHF.R.U32.HI UR5, URZ, 0x4, UR5 ;  /* 0x000000043f057899 */ /* 0x000fc40008011605 */
[----:B------:R-:W-:Y:S02]  /*1b20*/  ULOP3.LUT UR4, UR4, 0x3fff, URZ, 0xc0, !UPT ;  /* 0x00003fff04047892 */ /* 0x000fe4000f8ec03f */
[----:B------:R-:W-:Y:S02]  /*1b30*/  ULOP3.LUT UR5, UR5, 0x3fff, URZ, 0xc0, !UPT ;  /* 0x00003fff05057892 */ /* 0x000fe4000f8ec03f */
[----:B------:R-:W-:Y:S02]  /*1b40*/  ULOP3.LUT UR8, UR4, 0x10000, URZ, 0xfc, !UPT ;  /* 0x0001000004087892 */ /* 0x000fe4000f8efc3f */
[----:B------:R-:W-:Y:S02]  /*1b50*/  ULOP3.LUT UR9, UR5, 0x10000, URZ, 0xfc, !UPT ;  /* 0x0001000005097892 */ /* 0x000fe4000f8efc3f */
[----:B------:R-:W-:Y:S02]  /*1b60*/  ULEA UR10, UR45, UR8, 0x9 ;  /* 0x000000082d0a7291 */ /* 0x000fe4000f8e483f */
[----:B------:R-:W-:Y:S01]  /*1b70*/  ULEA UR11, UR45, UR9, 0xa ;  /* 0x000000092d0b7291 */ /* 0x000fe2000f8e503f */
[----:B------:R-:W-:Y:S01]  /*1b80*/  UMOV UR5, 0x40000040 ;  /* 0x4000004000057882 */ /* 0x000fe20000000000 */
[----:B------:R-:W-:-:S03]  /*1b90*/  UMOV UR7, 0x40000040 ;  /* 0x4000004000077882 */ /* 0x000fc60000000000 */
[----:B------:R-:W-:Y:S02]  /*1ba0*/  UMOV UR4, UR10 ;  /* 0x0000000a00047c82 */ /* 0x000fe40008000000 */
[----:B------:R-:W-:Y:S02]  /*1bb0*/  UMOV UR6, UR11 ;  /* 0x0000000b00067c82 */ /* 0x000fe40008000000 */
[----:B------:R-:W-:Y:S01]  /*1bc0*/  HGMMA.64x128x8.F32.TF32 R24, gdesc[UR4], RZ, !UPT, gsb0 ;  /* 0x05e00000041879f0 */ /* 0x000fe2000c0028ff */
[----:B------:R-:W-:Y:S02]  /*1bd0*/  UIADD3 UR4, UR10, 0x2, URZ ;  /* 0x000000020a047890 */ /* 0x000fe4000fffe03f */
[----:B------:R-:W-:Y:S01]  /*1be0*/  UIADD3 UR6, UR11, 0x2, URZ ;  /* 0x000000020b067890 */ /* 0x000fe2000fffe03f */
[----:B------:R-:W-:Y:S01]  /*1bf0*/  UMOV UR5, 0x40000040 ;  /* 0x4000004000057882 */ /* 0x000fe20000000000 */
[----:B------:R-:W-:Y:S01]  /*1c00*/  UMOV UR7, 0x40000040 ;  /* 0x4000004000077882 */ /* 0x000fe20000000000 */
[----:B------:R-:W-:-:S02]  /*1c10*/  WARPGROUP.DEPBAR.LE gsb0, 0x0 ;  /* 0x00008000000079c5 */ /* 0x000fc40000010000 */
[----:B------:R-:W-:-:S06]  /*1c20*/  WARPGROUP.ARRIVE ;  /* 0x00000000000079c5 */ /* 0x000fcc0000000000 */
[----:B------:R-:W-:Y:S01]  /*1c30*/  HGMMA.64x128x8.F32.TF32 R24, gdesc[UR4], R24, gsb0 ;  /* 0x05e00000041879f0 */ /* 0x000fe20008002818 */
[----:B------:R-:W-:Y:S02]  /*1c40*/  UIADD3 UR4, UR10, 0x4, URZ ;  /* 0x000000040a047890 */ /* 0x000fe4000fffe03f */
[----:B------:R-:W-:Y:S01]  /*1c50*/  UIADD3 UR6, UR11, 0x4, URZ ;  /* 0x000000040b067890 */ /* 0x000fe2000fffe03f */
[----:B------:R-:W-:Y:S01]  /*1c60*/  UMOV UR5, 0x40000040 ;  /* 0x4000004000057882 */ /* 0x000fe20000000000 */
[----:B------:R-:W-:Y:S01]  /*1c70*/  UMOV UR7, 0x40000040 ;  /* 0x4000004000077882 */ /* 0x000fe20000000000 */
[----:B------:R-:W-:Y:S02]  /*1c80*/  WARPGROUP.DEPBAR.LE gsb0, 0x0 ;  /* 0x00008000000079c5 */ /* 0x000fe40000010000 */
        /* <DEDUP_REMOVED lines=8> */
[----:B------:R-:W-:Y:S03]  /*1d10*/  HGMMA.64x128x8.F32.TF32 R24, gdesc[UR4], R24, gsb0 ;  /* 0x05e00000041879f0 */ /* 0x000fe60008002818 */
[----:B------:R-:W-:Y:S02]  /*1d20*/  WARPGROUP.DEPBAR.LE gsb0, 0x0 ;  /* 0x00008000000079c5 */ /* 0x000fe40000010000 */
[----:B------:R-:W-:Y:S05]  /*1d30*/  @!P2 BRA `(.L_x_24) ;  /* 0x000000040018a947 */ /* 0x000fea0003800000 */
[----:B------:R-:W-:Y:S01]  /*1d40*/  UIADD3 UR4, UR45, 0x1, URZ ;  /* 0x000000012d047890 */ /* 0x000fe2000fffe03f */
[----:B01----:R-:W-:Y:S02]  /*1d50*/  IMAD.U32 R0, RZ, RZ, UR46 ;  /* 0x0000002eff007e24 */ /* 0x003fe4000f8e00ff */
[----:B------:R-:W-:Y:S01]  /*1d60*/  IMAD.U32 R3, RZ, RZ, UR45 ;  /* 0x0000002dff037e24 */ /* 0x000fe2000f8e00ff */
[----:B------:R-:W-:-:S04]  /*1d70*/  UISETP.NE.AND UP0, UPT, UR4, 0x4, UPT ;  /* 0x000000040400788c */ /* 0x000fc8000bf05270 */
[----:B------:R-:W-:Y:S02]  /*1d80*/  USEL UR5, URZ, 0x1, UP0 ;  /* 0x000000013f057887 */ /* 0x000fe40008000000 */
[----:B------:R-:W-:Y:S02]  /*1d90*/  USEL UR10, UR4, URZ, UP0 ;  /* 0x0000003f040a7287 */ /* 0x000fe40008000000 */
[----:B------:R-:W-:-:S06]  /*1da0*/  ULOP3.LUT UR5, UR48, UR5, URZ, 0x3c, !UPT ;  /* 0x0000000530057292 */ /* 0x000fcc000f8e3c3f */
[----:B------:R-:W-:-:S07]  /*1db0*/  IMAD.U32 R6, RZ, RZ, UR5 ;  /* 0x00000005ff067e24 */ /* 0x000fce000f8e00ff */
.L_x_31:
[----:B------:R-:W-:Y:S05]  /*1dc0*/  @!P0 BRA `(.L_x_25) ;  /* 0x0000000000048947 */ /* 0x000fea0003800000 */
[----:B------:R-:W-:Y:S01]  /*1dd0*/  BPT.TRAP 0x1 ;  /* 0x000000040000795c */ /* 0x000fe20000300000 */
.L_x_25:
[----:B------:R-:W-:Y:S01]  /*1de0*/  ULEA UR4, UR10, UR42, 0x3 ;  /* 0x0000002a0a047291 */ /* 0x000fe2000f8e183f */
[----:B------:R-:W-:-:S08]  /*1df0*/  SHF.L.U32 R4, R6, 0x1f, RZ ;  /* 0x0000001f06047819 */ /* 0x000fd000000006ff */
[----:B------:R0:W1:Y:S01]  /*1e00*/  SYNCS.PHASECHK.TRANS64.TRYWAIT P1, [UR4], R4 ;  /* 0x00000004ff0075a7 */ /* 0x0000620008020144 */
[----:B------:R-:W-:Y:S05]  /*1e10*/  @!P0 BRA `(.L_x_26) ;  /* 0x0000000000048947 */ /* 0x000fea0003800000 */
[----:B------:R-:W-:Y:S01]  /*1e20*/  BPT.TRAP 0x1 ;  /* 0x000000040000795c */ /* 0x000fe20000300000 */
.L_x_26:
[----:B-1----:R-:W-:Y:S05]  /*1e30*/  @P1 BRA `(.L_x_27) ;  /* 0x0000000000081947 */ /* 0x002fea0003800000 */
[----:B------:R-:W1:Y:S02]  /*1e40*/  SYNCS.PHASECHK.TRANS64.TRYWAIT P1, [UR4], R4 ;  /* 0x00000004ff0075a7 */ /* 0x000e640008020144 */
[----:B-1----:R-:W-:Y:S05]  /*1e50*/  @!P1 BRA `(.L_x_28) ;  /* 0x0000005c006c9947 */ /* 0x002fea0003800000 */
.L_x_27:
[----:B------:R-:W-:Y:S01]  /*1e60*/  ULEA UR11, UR10, UR8, 0x9 ;  /* 0x000000080a0b7291 */ /* 0x000fe2000f8e483f */
[----:B------:R-:W-:Y:S01]  /*1e70*/  WARPGROUP.ARRIVE ;  /* 0x00000000000079c5 */ /* 0x000fe20000000000 */
[----:B------:R-:W-:Y:S01]  /*1e80*/  ULEA UR12, UR10, UR9, 0xa ;  /* 0x000000090a0c7291 */ /* 0x000fe2000f8e503f */
[----:B------:R-:W-:Y:S01]  /*1e90*/  UMOV UR5, 0x40000040 ;  /* 0x4000004000057882 */ /* 0x000fe20000000000 */
[----:B------:R-:W-:-:S03]  /*1ea0*/  UMOV UR7, 0x40000040 ;  /* 0x4000004000077882 */ /* 0x000fc60000000000 */
[----:B------:R-:W-:Y:S02]  /*1eb0*/  UMOV UR4, UR11 ;  /* 0x0000000b00047c82 */ /* 0x000fe40008000000 */
[----:B------:R-:W-:Y:S02]  /*1ec0*/  UMOV UR6, UR12 ;  /* 0x0000000c00067c82 */ /* 0x000fe40008000000 */
[----:B------:R-:W-:Y:S01]  /*1ed0*/  HGMMA.64x128x8.F32.TF32 R24, gdesc[UR4], R24, gsb0 ;  /* 0x05e00000041879f0 */ /* 0x000fe20008002818 */
        /* <DEDUP_REMOVED lines=23> */
[----:B------:R-:W-:Y:S01]  /*2050*/  BPT.TRAP 0x1 ;  /* 0x000000040000795c */ /* 0x000fe20000300000 */
.L_x_29:
[----:B------:R-:W-:Y:S01]  /*2060*/  ISETP.NE.AND P1, PT, R23, RZ, PT ;  /* 0x000000ff1700720c */ /* 0x000fe20003f25270 */
[----:B------:R-:W-:-:S12]  /*2070*/  UISETP.GT.U32.AND UP0, UPT, UR36, 0x1, UPT ;  /* 0x000000012400788c */ /* 0x000fd8000bf04070 */
[----:B01----:R-:W-:-:S05]  /*2080*/  @P1 LEA R4, R3, UR42, 0x3 ;  /* 0x0000002a03041c11 */ /* 0x003fca000f8e18ff */
[----:B------:R-:W-:-:S05]  /*2090*/  @P1 VIADD R5, R4, 0x20 ;  /* 0x0000002004051836 */ /* 0x000fca0000000000 */
[----:B------:R-:W-:-:S04]  /*20a0*/  @P1 PRMT R5, R22, 0x654, R5 ;  /* 0x0000065416051816 */ /* 0x000fc80000000005 */
[----:B------:R0:W-:Y:S01]  /*20b0*/  @P1 SYNCS.ARRIVE.TRANS64.RED.A1T0 RZ, [R5+URZ], RZ ;  /* 0x000000ff05ff19a7 */ /* 0x0001e2000810043f */
[----:B------:R-:W-:-:S13]  /*20c0*/  PLOP3.LUT P1, PT, PT, PT, UP0, 0x80, 0x0 ;  /* 0x000000000000781c */ /* 0x000fda0003f2f008 */
[----:B0-----:R-:W-:Y:S05]  /*20d0*/  @P1 BRA `(.L_x_30) ;  /* 0x0000000000041947 */ /* 0x001fea0003800000 */
[----:B------:R-:W-:Y:S01]  /*20e0*/  BPT.TRAP 0x1 ;  /* 0x000000040000795c */ /* 0x000fe20000300000 */
.L_x_30:
[----:B------:R-:W-:Y:S01]  /*20f0*/  UIADD3 UR10, UR10, 0x1, URZ ;  /* 0x000000010a0a7890 */ /* 0x000fe2000fffe03f */
[C---:B------:R-:W-:Y:S01]  /*2100*/  ISETP.GT.AND P2, PT, R0.reuse, 0x1, PT ;  /* 0x000000010000780c */ /* 0x040fe20003f44270 */
[----:B------:R-:W-:Y:S02]  /*2110*/  VIADD R3, R3, 0x1 ;  /* 0x0000000103037836 */ /* 0x000fe40000000000 */
[----:B------:R-:W-:Y:S01]  /*2120*/  UISETP.NE.AND UP0, UPT, UR10, 0x4, UPT ;  /* 0x000000040a00788c */ /* 0x000fe2000bf05270 */
[----:B------:R-:W-:Y:S02]  /*2130*/  VIADD R0, R0, 0xffffffff ;  /* 0xffffffff00007836 */ /* 0x000fe40000000000 */
[C---:B------:R-:W-:Y:S01]  /*2140*/  ISETP.NE.AND P1, PT, R3.reuse, 0x4, PT ;  /* 0x000000040300780c */ /* 0x040fe20003f25270 */
[----:B------:R-:W-:Y:S02]  /*2150*/  USEL UR4, URZ, 0x1, UP0 ;  /* 0x000000013f047887 */ /* 0x000fe40008000000 */
[----:B------:R-:W-:Y:S01]  /*2160*/  USEL UR10, UR10, URZ, UP0 ;  /* 0x0000003f0a0a7287 */ /* 0x000fe20008000000 */
[----:B------:R-:W-:-:S03]  /*2170*/  SEL R3, R3, RZ, P1 ;  /* 0x000000ff03037207 */ /* 0x000fc60000800000 */
[----:B------:R-:W-:Y:S01]  /*2180*/  LOP3.LUT R6, R6, UR4, RZ, 0x3c, !PT ;  /* 0x0000000406067c12 */ /* 0x000fe2000f8e3cff */
[----:B------:R-:W-:Y:S07]  /*2190*/  @P2 BRA `(.L_x_31) ;  /* 0xfffffffc00082947 */ /* 0x000fee000383ffff */
.L_x_24:
[----:B01----:R-:W0:Y:S01]  /*21a0*/  LDC R0, c[0x0][0x28c] ;  /* 0x0000a300ff007b82 */ /* 0x003e220000000800 */
[----:B------:R1:W-:Y:S01]  /*21b0*/  SYNCS.ARRIVE.TRANS64.A1T0 RZ, [R101+UR50], RZ ;  /* 0x000000ff65ff79a7 */ /* 0x0003e20008100032 */
[----:B0-----:R-:W-:-:S13]  /*21c0*/  ISETP.GE.AND P1, PT, R0, 0x1, PT ;  /* 0x000000010000780c */ /* 0x001fda0003f26270 */
[----:B-1----:R-:W-:Y:S05]  /*21d0*/  @!P1 BRA `(.L_x_32) ;  /* 0x0000000000409947 */ /* 0x002fea0003800000 */
[----:B------:R-:W-:Y:S05]  /*21e0*/  @!P0 BRA `(.L_x_33) ;  /* 0x0000000000048947 */ /* 0x000fea0003800000 */
[----:B------:R-:W-:Y:S01]  /*21f0*/  BPT.TRAP 0x1 ;  /* 0x000000040000795c */ /* 0x000fe20000300000 */
.L_x_33:
[----:B------:R-:W-:Y:S01]  /*2200*/  ISETP.NE.AND P0, PT, R23, RZ, PT ;  /* 0x000000ff1700720c */ /* 0x000fe20003f05270 */
[----:B------:R-:W-:-:S12]  /*2210*/  IMAD.U32 R3, RZ, RZ, UR42 ;  /* 0x0000002aff037e24 */ /* 0x000fd8000f8e00ff */
[----:B------:R-:W-:-:S05]  /*2220*/  VOTEU.ANY UP0, P0 ;  /* 0x00000000003f7886 */ /* 0x000fca0000000100 */
[----:B------:R-:W-:Y:S02]  /*2230*/  @UP0 UIADD3 UR4, UR46, UR45, URZ ;  /* 0x0000002d2e040290 */ /* 0x000fe4000fffe03f */
[----:B------:R-:W-:-:S04]  /*2240*/  UISETP.GT.U32.AND UP0, UPT, UR36, 0x1, UPT ;  /* 0x000000012400788c */ /* 0x000fc8000bf04070 */
[----:B------:R-:W-:-:S04]  /*2250*/  IMAD.U32 R0, RZ, RZ, UR4 ;  /* 0x00000004ff007e24 */ /* 0x000fc8000f8e00ff */
[----:B------:R-:W-:-:S05]  /*2260*/  @P0 IMAD.SHL.U32 R0, R0, 0x8, RZ ;  /* 0x0000000800000824 */ /* 0x000fca00078e00ff */
[----:B------:R-:W-:-:S04]  /*2270*/  @P0 LOP3.LUT R0, R0, 0x18, RZ, 0xc0, !PT ;  /* 0x0000001800000812 */ /* 0x000fc800078ec0ff */
[----:B------:R-:W-:-:S04]  /*2280*/  @P0 IADD3 R3, R3, 0x20, R0 ;  /* 0x0000002003030810 */ /* 0x000fc80007ffe000 */
[----:B------:R-:W-:-:S04]  /*2290*/  @P0 PRMT R3, R22, 0x654, R3 ;  /* 0x0000065416030816 */ /* 0x000fc80000000003 */
[----:B------:R0:W-:Y:S01]  /*22a0*/  @P0 SYNCS.ARRIVE.TRANS64.RED.A1T0 RZ, [R3+URZ], RZ ;  /* 0x000000ff03ff09a7 */ /* 0x0001e2000810043f */
[----:B------:R-:W-:-:S13]  /*22b0*/  PLOP3.LUT P0, PT, PT, PT, UP0, 0x80, 0x0 ;  /* 0x000000000000781c */ /* 0x000fda0003f0f008 */
[----:B0-----:R-:W-:Y:S05]  /*22c0*/  @P0 BRA `(.L_x_32) ;  /* 0x0000000000040947 */ /* 0x001fea0003800000 */
[----:B------:R-:W-:Y:S01]  /*22d0*/  BPT.TRAP 0x1 ;  /* 0x000000040000795c */ /* 0x000fe20000300000 */
.L_x_32:
[----:B------:R-:W-:Y:S02]  /*22e0*/  SHF.L.U32 R0, R100, 0x1f, RZ ;  /* 0x0000001f64007819 */ /* 0x000fe400000006ff */
[----:B------:R-:W-:Y:S02]  /*22f0*/  SHF.R.S32.HI R9, RZ, 0x1f, R19 ;  /* 0x0000001fff097819 */ /* 0x000fe40000011413 */
[----:B------:R-:W0:Y:S02]  /*2300*/  SYNCS.PHASECHK.TRANS64.TRYWAIT P0, [R97+URZ+0x8], R0 ;  /* 0x00000800610075a7 */ /* 0x000e24000800017f */
[----:B0-----:R-:W-:Y:S05]  /*2310*/  @!P0 BRA `(.L_x_34) ;  /* 0x0000005800548947 */ /* 0x001fea0003800000 */
.L_x_188:
[----:B------:R-:W-:Y:S01]  /*2320*/  ULDC.64 UR4, c[0x0][0x5d0] ;  /* 0x0001740000047ab9 */ /* 0x000fe20000000a00 */
[----:B------:R-:W-:Y:S01]  /*2330*/  ULDC UR6, c[0x0][0x284] ;  /* 0x0000a10000067ab9 */ /* 0x000fe20000000800 */
[----:B0-----:R-:W-:Y:S02]  /*2340*/  IMAD R0, R9, UR4, RZ ;  /* 0x0000000409007c24 */ /* 0x001fe4000f8e02ff */
[----:B------:R-:W-:Y:S02]  /*2350*/  IMAD.SHL.U32 R10, R2, 0x80, RZ ;  /* 0x00000080020a7824 */ /* 0x000fe400078e00ff */
[C---:B------:R-:W-:Y:S02]  /*2360*/  IMAD R5, R19.reuse, UR5, R0 ;  /* 0x0000000513057c24 */ /* 0x040fe4000f8e0200 */
[----:B------:R-:W-:Y:S01]  /*2370*/  IMAD.SHL.U32 R0, R18, 0x40, RZ ;  /* 0x0000004012007824 */ /* 0x000fe200078e00ff */
[----:B------:R-:W-:Y:S01]  /*2380*/  SHF.R.S32.HI R11, RZ, 0x1f, R10 ;  /* 0x0000001fff0b7819 */ /* 0x000fe2000001140a */
[----:B------:R-:W-:Y:S01]  /*2390*/  IMAD.WIDE.U32 R2, R19, UR4, R92 ;  /* 0x0000000413027c25 */ /* 0x000fe2000f8e005c */
[----:B------:R-:W-:-:S02]  /*23a0*/  ULDC.64 UR4, c[0x0][0x5c8] ;  /* 0x0001720000047ab9 */ /* 0x000fc40000000a00 */
[----:B------:R-:W-:Y:S01]  /*23b0*/  ISETP.GE.AND P0, PT, R0, UR6, PT ;  /* 0x0000000600007c0c */ /* 0x000fe2000bf06270 */
[----:B------:R-:W-:Y:S01]  /*23c0*/  ULDC UR6, c[0x0][0x288] ;  /* 0x0000a20000067ab9 */ /* 0x000fe20000000800 */
[----:B------:R-:W-:Y:S01]  /*23d0*/  IADD3 R2, P1, R10, R2, RZ ;  /* 0x000000020a027210 */ /* 0x000fe20007f3e0ff */
[----:B------:R-:W-:Y:S01]  /*23e0*/  IMAD.WIDE R20, R18, 0x40, R90 ;  /* 0x0000004012147825 */ /* 0x000fe200078e025a */
[----:B------:R-:W-:Y:S02]  /*23f0*/  ISETP.GE.OR P0, PT, R10, UR6, P0 ;  /* 0x000000060a007c0c */ /* 0x000fe40008706670 */
[----:B------:R-:W-:Y:S01]  /*2400*/  IADD3.X R3, R11, R3, R5, P1, !PT ;  /* 0x000000030b037210 */ /* 0x000fe20000ffe405 */
[----:B------:R-:W-:-:S04]  /*2410*/  IMAD R7, R21, UR4, RZ ;  /* 0x0000000415077c24 */ /* 0x000fc8000f8e02ff */
[C---:B------:R-:W-:Y:S02]  /*2420*/  IMAD R7, R20.reuse, UR5, R7 ;  /* 0x0000000514077c24 */ /* 0x040fe4000f8e0207 */
[----:B------:R-:W-:-:S04]  /*2430*/  IMAD.WIDE.U32 R102, R20, UR4, R2 ;  /* 0x0000000414667c25 */ /* 0x000fc8000f8e0002 */
[----:B------:R-:W-:Y:S05]  /*2440*/  @P0 BRA `(.L_x_35) ;  /* 0x0000003c00d80947 */ /* 0x000fea0003800000 */
[----:B-----5:R-:W-:Y:S01]  /*2450*/  FSETP.NEU.AND P1, PT, R89, RZ, PT ;  /* 0x000000ff5900720b */ /* 0x020fe20003f2d000 */
[----:B------:R-:W-:Y:S01]  /*2460*/  IMAD.IADD R14, R96, 0x1, -R10 ;  /* 0x00000001600e7824 */ /* 0x000fe200078e0a0a */
[----:B------:R-:W-:Y:S01]  /*2470*/  BSSY B0, `(.L_x_35) ;  /* 0x00003f3000007945 */ /* 0x000fe20003800000 */
[----:B------:R-:W-:Y:S02]  /*2480*/  IMAD.IADD R0, R99, 0x1, -R0 ;  /* 0x0000000163007824 */ /* 0x000fe400078e0a00 */
[----:B------:R-:W-:Y:S01]  /*2490*/  IMAD.IADD R7, R103, 0x1, R7 ;  /* 0x0000000167077824 */ /* 0x000fe200078e0207 */
[----:B------:R-:W-:-:S04]  /*24a0*/  ISETP.GT.AND P0, PT, R14, RZ, PT ;  /* 0x000000ff0e00720c */ /* 0x000fc80003f04270 */
[----:B------:R-:W-:-:S03]  /*24b0*/  ISETP.GT.AND P2, PT, R0, RZ, P0 ;  /* 0x000000ff0000720c */ /* 0x000fc60000744270 */
[----:B------:R-:W-:Y:S10]  /*24c0*/  @!P1 BRA `(.L_x_36) ;  /* 0x0000002c001c9947 */ /* 0x000ff40003800000 */
[----:B------:R-:W0:Y:S01]  /*24d0*/  LDC.64 R104, c[0x0][0x5b8] ;  /* 0x00016e00ff687b82 */ /* 0x000e220000000a00 */
[----:B------:R-:W-:-:S07]  /*24e0*/  ULDC.64 UR4, c[0x0][0x5c0] ;  /* 0x0001700000047ab9 */ /* 0x000fce0000000a00 */
[----:B------:R-:W1:Y:S08]  /*24f0*/  LDC.64 R106, c[0x0][0x5b0] ;  /* 0x00016c00ff6a7b82 */ /* 0x000e700000000a00 */
[----:B------:R-:W2:Y:S01]  /*2500*/  LDC.64 R108, c[0x0][0x5a8] ;  /* 0x00016a00ff6c7b82 */ /* 0x000ea20000000a00 */
[-C--:B0-----:R-:W-:Y:S02]  /*2510*/  IMAD R4, R9, R104.reuse, RZ ;  /* 0x0000006809047224 */ /* 0x081fe400078e02ff */
[----:B------:R-:W-:-:S04]  /*2520*/  IMAD.WIDE.U32 R2, R19, R104, R92 ;  /* 0x0000006813027225 */ /* 0x000fc800078e005c */
[----:B------:R-:W-:Y:S01]  /*2530*/  IMAD R103, R19, R105, R4 ;  /* 0x0000006913677224 */ /* 0x000fe200078e0204 */
[----:B------:R-:W-:Y:S01]  /*2540*/  IADD3 R4, P1, R10, R2, RZ ;  /* 0x000000020a047210 */ /* 0x000fe20007f3e0ff */
[----:B-1----:R-:W-:-:S03]  /*2550*/  IMAD R2, R21, R106, RZ ;  /* 0x0000006a15027224 */ /* 0x002fc600078e02ff */
[----:B------:R-:W-:Y:S01]  /*2560*/  IADD3.X R5, R11, R3, R103, P1, !PT ;  /* 0x000000030b057210 */ /* 0x000fe20000ffe467 */
[C---:B------:R-:W-:Y:S02]  /*2570*/  IMAD R21, R20.reuse, R107, R2 ;  /* 0x0000006b14157224 */ /* 0x040fe400078e0202 */
[----:B------:R-:W-:-:S04]  /*2580*/  IMAD.WIDE.U32 R2, R20, R106, R4 ;  /* 0x0000006a14027225 */ /* 0x000fc800078e0004 */
[----:B------:R-:W-:Y:S01]  /*2590*/  IMAD.IADD R3, R3, 0x1, R21 ;  /* 0x0000000103037824 */ /* 0x000fe200078e0215 */
[----:B--2---:R-:W-:-:S04]  /*25a0*/  LEA R8, P1, R2, R108, 0x2 ;  /* 0x0000006c02087211 */ /* 0x004fc800078210ff */
[----:B------:R-:W-:-:S05]  /*25b0*/  LEA.HI.X R9, R2, R109, R3, 0x2, P1 ;  /* 0x0000006d02097211 */ /* 0x000fca00008f1403 */
[----:B------:R0:W2:Y:S01]  /*25c0*/  @P2 LDG.E.LTC128B R15, desc[UR54][R8.64] ;  /* 0x00000036080f2981 */ /* 0x0000a2000c1e1920 */
[----:B------:R-:W-:Y:S01]  /*25d0*/  IMAD.WIDE.U32 R2, R20, R106, R10 ;  /* 0x0000006a14027225 */ /* 0x000fe200078e000a */
[----:B------:R-:W-:Y:S01]  /*25e0*/  LEA R6, P3, R102, UR4, 0x2 ;  /* 0x0000000466067c11 */ /* 0x000fe2000f8610ff */
[----:B------:R-:W-:Y:S01]  /*25f0*/  BSSY B1, `(.L_x_37) ;  /* 0x0000014000017945 */ /* 0x000fe20003800000 */
[----:B------:R-:W-:Y:S02]  /*2600*/  IADD3 R12, P1, R92, R2, RZ ;  /* 0x000000025c0c7210 */ /* 0x000fe40007f3e0ff */
[----:B------:R-:W-:Y:S02]  /*2610*/  LEA.HI.X R7, R102, UR5, R7, 0x2, P3 ;  /* 0x0000000566077c11 */ /* 0x000fe400098f1407 */
[----:B------:R-:W-:Y:S01]  /*2620*/  IADD3.X R13, R93, R21, R3, P1, !PT ;  /* 0x000000155d0d7210 */ /* 0x000fe20000ffe403 */
[----:B0-----:R-:W-:Y:S01]  /*2630*/  IMAD.SHL.U32 R8, R106, 0x8, RZ ;  /* 0x000000086a087824 */ /* 0x001fe200078e00ff */
[----:B------:R-:W-:-:S02]  /*2640*/  ISETP.GT.AND P1, PT, R14, 0x1, PT ;  /* 0x000000010e00780c */ /* 0x000fc40003f24270 */
[----:B------:R-:W-:Y:S01]  /*2650*/  SHF.L.U64.HI R9, R106, 0x3, R107 ;  /* 0x000000036a097819 */ /* 0x000fe2000001026b */
[----:B------:R-:W-:Y:S01]  /*2660*/  IMAD.WIDE.U32 R12, R19, R104, R12 ;  /* 0x00000068130c7225 */ /* 0x000fe200078e000c */
[----:B------:R-:W-:-:S03]  /*2670*/  ISETP.GT.AND P3, PT, R0, RZ, P1 ;  /* 0x000000ff0000720c */ /* 0x000fc60000f64270 */
[----:B------:R-:W-:Y:S01]  /*2680*/  IMAD.WIDE.U32 R8, R20, R106, R8 ;  /* 0x0000006a14087225 */ /* 0x000fe200078e0008 */
[----:B--2---:R-:W-:-:S05]  /*2690*/  LOP3.LUT R2, R15, 0xffffe000, RZ, 0xc0, !PT ;  /* 0xffffe0000f027812 */ /* 0x004fca00078ec0ff */
[----:B------:R-:W-:Y:S01]  /*26a0*/  FMUL R3, R2, R89 ;  /* 0x0000005902037220 */ /* 0x000fe20000400000 */
[----:B------:R-:W-:-:S03]  /*26b0*/  LEA R2, P4, R12, R108, 0x2 ;  /* 0x0000006c0c027211 */ /* 0x000fc600078810ff */
[----:B------:R-:W-:Y:S01]  /*26c0*/  FFMA R105, R24, R88, R3 ;  /* 0x0000005818697223 */ /* 0x000fe20000000003 */
[----:B------:R-:W-:-:S04]  /*26d0*/  IMAD.IADD R3, R103, 0x1, R13 ;  /* 0x0000000167037824 */ /* 0x000fc800078e020d */
[----:B------:R-:W-:Y:S02]  /*26e0*/  F2FP.TF32.F32.PACK_B R105, R105 ;  /* 0x00000069ff69723e */ /* 0x000fe400024050ff */
[----:B------:R-:W-:-:S03]  /*26f0*/  LEA.HI.X R3, R12, R109, R3, 0x2, P4 ;  /* 0x0000006d0c037211 */ /* 0x000fc600020f1403 */
[----:B------:R0:W-:Y:S01]  /*2700*/  @P2 STG.E desc[UR54][R6.64], R105 ;  /* 0x0000006906002986 */ /* 0x0001e2000c101936 */
[----:B------:R-:W-:Y:S05]  /*2710*/  @!P3 BRA `(.L_x_38) ;  /* 0x000000000004b947 */ /* 0x000fea0003800000 */
[----:B------:R1:W5:Y:S02]  /*2720*/  LDG.E.LTC128B R15, desc[UR54][R2.64+0x4] ;  /* 0x00000436020f7981 */ /* 0x000364000c1e1920 */
.L_x_38:
[----:B------:R-:W-:Y:S05]  /*2730*/  BSYNC B1 ;  /* 0x0000000000017941 */ /* 0x000fea0003800000 */
.L_x_37:
[----:B-----5:R-:W-:Y:S01]  /*2740*/  LOP3.LUT R12, R15, 0xffffe000, RZ, 0xc0, !PT ;  /* 0xffffe0000f0c7812 */ /* 0x020fe200078ec0ff */
[----:B------:R-:W-:Y:S01]  /*2750*/  IMAD.IADD R21, R21, 0x1, R9 ;  /* 0x0000000115157824 */ /* 0x000fe200078e0209 */
[----:B------:R-:W-:Y:S02]  /*2760*/  IADD3 R4, P2, R4, R8, RZ ;  /* 0x0000000804047210 */ /* 0x000fe40007f5e0ff */
[----:B------:R-:W-:Y:S01]  /*2770*/  ISETP.GT.AND P0, PT, R0, 0x8, P0 ;  /* 0x000000080000780c */ /* 0x000fe20000704270 */
[----:B------:R-:W-:Y:S02]  /*2780*/  FMUL R12, R12, R89 ;  /* 0x000000590c0c7220 */ /* 0x000fe40000400000 */
[----:B------:R-:W-:Y:S02]  /*2790*/  IMAD.X R5, R21, 0x1, R5, P2 ;  /* 0x0000000115057824 */ /* 0x000fe400010e0605 */
[----:B------:R-:W-:Y:S01]  /*27a0*/  FFMA R25, R25, R88, R12 ;  /* 0x0000005819197223 */ /* 0x000fe2000000000c */
[----:B------:R-:W-:-:S04]  /*27b0*/  LEA R12, P2, R4, R108, 0x2 ;  /* 0x0000006c040c7211 */ /* 0x000fc800078410ff */
[----:B------:R-:W-:Y:S01]  /*27c0*/  LEA.HI.X R13, R4, R109, R5, 0x2, P2 ;  /* 0x0000006d040d7211 */ /* 0x000fe200010f1405 */
[----:B------:R-:W-:Y:S01]  /*27d0*/  @P3 IMAD.MOV.U32 R4, RZ, RZ, R6 ;  /* 0x000000ffff043224 */ /* 0x000fe200078e0006 */
[----:B------:R-:W-:Y:S01]  /*27e0*/  F2FP.TF32.F32.PACK_B R25, R25 ;  /* 0x00000019ff19723e */ /* 0x000fe200024050ff */
[----:B------:R-:W-:-:S05]  /*27f0*/  @P3 IMAD.MOV.U32 R5, RZ, RZ, R7 ;  /* 0x000000ffff053224 */ /* 0x000fca00078e0007 */
[----:B------:R2:W-:Y:S04]  /*2800*/  @P3 STG.E desc[UR54][R4.64+0x4], R25 ;  /* 0x0000041904003986 */ /* 0x0005e8000c101936 */
[----:B------:R-:W3:Y:S01]  /*2810*/  @P0 LDG.E.LTC128B R15, desc[UR54][R12.64] ;  /* 0x000000360c0f0981 */ /* 0x000ee2000c1e1920 */
[----:B------:R-:W-:Y:S01]  /*2820*/  IADD3 R10, P2, P3, R92, R8, R10 ;  /* 0x000000085c0a7210 */ /* 0x000fe20007b5e00a */
[----:B------:R-:W-:Y:S01]  /*2830*/  BSSY B1, `(.L_x_39) ;  /* 0x0000011000017945 */ /* 0x000fe20003800000 */
[----:B------:R-:W-:Y:S02]  /*2840*/  ISETP.GT.AND P1, PT, R0, 0x8, P1 ;  /* 0x000000080000780c */ /* 0x000fe40000f24270 */
[----:B------:R-:W-:-:S03]  /*2850*/  IADD3.X R11, R93, R21, R11, P2, P3 ;  /* 0x000000155d0b7210 */ /* 0x000fc600017e640b */
[----:B------:R-:W-:Y:S01]  /*2860*/  IMAD.WIDE.U32 R10, R19, R104, R10 ;  /* 0x00000068130a7225 */ /* 0x000fe200078e000a */
[----:B------:R-:W-:-:S03]  /*2870*/  SHF.L.U64.HI R19, R95, 0x2, R94 ;  /* 0x000000025f137819 */ /* 0x000fc6000001025e */
[----:B------:R-:W-:Y:S01]  /*2880*/  IMAD.IADD R11, R103, 0x1, R11 ;  /* 0x00000001670b7824 */ /* 0x000fe200078e020b */
[----:B--2---:R-:W-:-:S04]  /*2890*/  LEA R4, P3, R10, R108, 0x2 ;  /* 0x0000006c0a047211 */ /* 0x004fc800078610ff */
[----:B------:R-:W-:Y:S02]  /*28a0*/  LEA.HI.X R5, R10, R109, R11, 0x2, P3 ;  /* 0x0000006d0a057211 */ /* 0x000fe400018f140b */
[----:B---3--:R-:W-:-:S05]  /*28b0*/  LOP3.LUT R8, R15, 0xffffe000, RZ, 0xc0, !PT ;  /* 0xffffe0000f087812 */ /* 0x008fca00078ec0ff */
[----:B------:R-:W-:Y:S01]  /*28c0*/  FMUL R9, R8, R89 ;  /* 0x0000005908097220 */ /* 0x000fe20000400000 */
[----:B------:R-:W-:-:S03]  /*28d0*/  LEA R8, P2, R95, R6, 0x2 ;  /* 0x000000065f087211 */ /* 0x000fc600078410ff */
[----:B------:R-:W-:Y:S02]  /*28e0*/  FFMA R21, R26, R88, R9 ;  /* 0x000000581a157223 */ /* 0x000fe40000000009 */
[----:B------:R-:W-:-:S03]  /*28f0*/  IMAD.X R9, R19, 0x1, R7, P2 ;  /* 0x0000000113097824 */ /* 0x000fc600010e0607 */
[----:B------:R-:W-:-:S05]  /*2900*/  F2FP.TF32.F32.PACK_B R21, R21 ;  /* 0x00000015ff15723e */ /* 0x000fca00024050ff */
[----:B------:R2:W-:Y:S01]  /*2910*/  @P0 STG.E desc[UR54][R8.64], R21 ;  /* 0x0000001508000986 */ /* 0x0005e2000c101936 */
[----:B------:R-:W-:Y:S05]  /*2920*/  @!P1 BRA `(.L_x_40) ;  /* 0x0000000000049947 */ /* 0x000fea0003800000 */
[----:B------:R3:W5:Y:S02]  /*2930*/  LDG.E.LTC128B R15, desc[UR54][R4.64+0x4] ;  /* 0x00000436040f7981 */ /* 0x000764000c1e1920 */
.L_x_40:
[----:B------:R-:W-:Y:S05]  /*2940*/  BSYNC B1 ;  /* 0x0000000000017941 */ /* 0x000fea0003800000 */
.L_x_39:
[----:B-----5:R-:W-:Y:S01]  /*2950*/  LOP3.LUT R10, R15, 0xffffe000, RZ, 0xc0, !PT ;  /* 0xffffe0000f0a7812 */ /* 0x020fe200078ec0ff */
[----:B------:R-:W-:Y:S01]  /*2960*/  BSSY B1, `(.L_x_41) ;  /* 0x0000009000017945 */ /* 0x000fe20003800000 */
[----:B------:R-:W-:-:S03]  /*2970*/  ISETP.GT.AND P0, PT, R14, 0x8, PT ;  /* 0x000000080e00780c */ /* 0x000fc60003f04270 */
[----:B------:R-:W-:Y:S01]  /*2980*/  FMUL R10, R10, R89 ;  /* 0x000000590a0a7220 */ /* 0x000fe20000400000 */
[----:B------:R-:W-:-:S03]  /*2990*/  ISETP.GT.AND P2, PT, R0, RZ, P0 ;  /* 0x000000ff0000720c */ /* 0x000fc60000744270 */
[----:B------:R-:W-:-:S05]  /*29a0*/  FFMA R27, R27, R88, R10 ;  /* 0x000000581b1b7223 */ /* 0x000fca000000000a */
[----:B------:R-:W-:-:S05]  /*29b0*/  F2FP.TF32.F32.PACK_B R27, R27 ;  /* 0x0000001bff1b723e */ /* 0x000fca00024050ff */
[----:B------:R4:W-:Y:S01]  /*29c0*/  @P1 STG.E desc[UR54][R8.64+0x4], R27 ;  /* 0x0000041b08001986 */ /* 0x0009e2000c101936 */
[----:B------:R-:W-:Y:S05]  /*29d0*/  @!P2 BRA `(.L_x_42) ;  /* 0x000000000004a947 */ /* 0x000fea0003800000 */
[----:B------:R0:W5:Y:S02]  /*29e0*/  LDG.E.LTC128B R15, desc[UR54][R2.64+0x20] ;  /* 0x00002036020f7981 */ /* 0x000164000c1e1920 */
.L_x_42:
[----:B------:R-:W-:Y:S05]  /*29f0*/  BSYNC B1 ;  /* 0x0000000000017941 */ /* 0x000fea0003800000 */
.L_x_41:
        /* <DEDUP_REMOVED lines=10> */
.L_x_44:
[----:B------:R-:W-:Y:S05]  /*2aa0*/  BSYNC B1 ;  /* 0x0000000000017941 */ /* 0x000fea0003800000 */
.L_x_43:
[----:B-----5:R-:W-:Y:S01]  /*2ab0*/  LOP3.LUT R10, R15, 0xffffe000, RZ, 0xc0, !PT ;  /* 0xffffe0000f0a7812 */ /* 0x020fe200078ec0ff */
[----:B------:R-:W-:Y:S01]  /*2ac0*/  BSSY B1, `(.L_x_45) ;  /* 0x0000008000017945 */ /* 0x000fe20003800000 */
[----:B------:R-:W-:-:S03]  /*2ad0*/  ISETP.GT.AND P0, PT, R0, 0x8, P0 ;  /* 0x000000080000780c */ /* 0x000fc60000704270 */
[----:B------:R-:W-:-:S04]  /*2ae0*/  FMUL R10, R10, R89 ;  /* 0x000000590a0a7220 */ /* 0x000fc80000400000 */
[----:B------:R-:W-:-:S05]  /*2af0*/  FFMA R29, R29, R88, R10 ;  /* 0x000000581d1d7223 */ /* 0x000fca000000000a */
[----:B------:R-:W-:-:S05]  /*2b00*/  F2FP.TF32.F32.PACK_B R29, R29 ;  /* 0x0000001dff1d723e */ /* 0x000fca00024050ff */
[----:B------:R0:W-:Y:S01]  /*2b10*/  @P3 STG.E desc[UR54][R6.64+0x24], R29 ;  /* 0x0000241d06003986 */ /* 0x0001e2000c101936 */
[----:B------:R-:W-:Y:S05]  /*2b20*/  @!P0 BRA `(.L_x_46) ;  /* 0x0000000000048947 */ /* 0x000fea0003800000 */
[----:B------:R0:W5:Y:S02]  /*2b30*/  LDG.E.LTC128B R15, desc[UR54][R4.64+0x20] ;  /* 0x00002036040f7981 */ /* 0x000164000c1e1920 */
.L_x_46:
[----:B------:R-:W-:Y:S05]  /*2b40*/  BSYNC B1 ;  /* 0x0000000000017941 */ /* 0x000fea0003800000 */
.L_x_45:
[----:B-----5:R-:W-:Y:S01]  /*2b50*/  LOP3.LUT R10, R15, 0xffffe000, RZ, 0xc0, !PT ;  /* 0xffffe0000f0a7812 */ /* 0x020fe200078ec0ff */
[----:B------:R-:W-:Y:S01]  /*2b60*/  BSSY B1, `(.L_x_47) ;  /* 0x0000008000017945 */ /* 0x000fe20003800000 */
[----:B------:R-:W-:-:S03]  /*2b70*/  ISETP.GT.AND P1, PT, R0, 0x8, P1 ;  /* 0x000000080000780c */ /* 0x000fc60000f24270 */
[----:B0-----:R-:W-:-:S04]  /*2b80*/  FMUL R11, R10, R89 ;  /* 0x000000590a0b7220 */ /* 0x001fc80000400000 */
[----:B------:R-:W-:-:S05]  /*2b90*/  FFMA R11, R30, R88, R11 ;  /* 0x000000581e0b7223 */ /* 0x000fca000000000b */
[----:B------:R-:W-:-:S05]  /*2ba0*/  F2FP.TF32.F32.PACK_B R11, R11 ;  /* 0x0000000bff0b723e */ /* 0x000fca00024050ff */
[----:B------:R0:W-:Y:S01]  /*2bb0*/  @P0 STG.E desc[UR54][R8.64+0x20], R11 ;  /* 0x0000200b08000986 */ /* 0x0001e2000c101936 */
[----:B------:R-:W-:Y:S05]  /*2bc0*/  @!P1 BRA `(.L_x_48) ;  /* 0x0000000000049947 */ /* 0x000fea0003800000 */
[----:B------:R0:W5:Y:S02]  /*2bd0*/  LDG.E.LTC128B R15, desc[UR54][R4.64+0x24] ;  /* 0x00002436040f7981 */ /* 0x000164000c1e1920 */
.L_x_48:
[----:B------:R-:W-:Y:S05]  /*2be0*/  BSYNC B1 ;  /* 0x0000000000017941 */ /* 0x000fea0003800000 */
.L_x_47:
        /* <DEDUP_REMOVED lines=10> */
.L_x_50:
[----:B------:R-:W-:Y:S05]  /*2c90*/  BSYNC B1 ;  /* 0x0000000000017941 */ /* 0x000fea0003800000 */
.L_x_49:
[----:B-----5:R-:W-:Y:S01]  /*2ca0*/  LOP3.LUT R10, R15, 0xffffe000, RZ, 0xc0, !PT ;  /* 0xffffe0000f0a7812 */ /* 0x020fe200078ec0ff */
[----:B------:R-:W-:Y:S01]  /*2cb0*/  BSSY B1, `(.L_x_51) ;  /* 0x0000009000017945 */ /* 0x000fe20003800000 */
[----:B------:R-:W-:-:S03]  /*2cc0*/  ISETP.GT.AND P1, PT, R14, 0x11, PT ;  /* 0x000000110e00780c */ /* 0x000fc60003f24270 */
[----:B0-----:R-:W-:Y:S01]  /*2cd0*/  FMUL R11, R10, R89 ;  /* 0x000000590a0b7220 */ /* 0x001fe20000400000 */
[----:B------:R-:W-:-:S03]  /*2ce0*/  ISETP.GT.AND P3, PT, R0, RZ, P1 ;  /* 0x000000ff0000720c */ /* 0x000fc60000f64270 */
[----:B------:R-:W-:-:S05]  /*2cf0*/  FFMA R11, R32, R88, R11 ;  /* 0x00000058200b7223 */ /* 0x000fca000000000b */
[----:B------:R-:W-:-:S05]  /*2d00*/  F2FP.TF32.F32.PACK_B R11, R11 ;  /* 0x0000000bff0b723e */ /* 0x000fca00024050ff */
[----:B------:R0:W-:Y:S01]  /*2d10*/  @P2 STG.E desc[UR54][R6.64+0x40], R11 ;  /* 0x0000400b06002986 */ /* 0x0001e2000c101936 */
[----:B------:R-:W-:Y:S05]  /*2d20*/  @!P3 BRA `(.L_x_52) ;  /* 0x000000000004b947 */ /* 0x000fea0003800000 */
[----:B------:R0:W5:Y:S02]  /*2d30*/  LDG.E.LTC128B R15, desc[UR54][R2.64+0x44] ;  /* 0x00004436020f7981 */ /* 0x000164000c1e1920 */
.L_x_52:
[----:B------:R-:W-:Y:S05]  /*2d40*/  BSYNC B1 ;  /* 0x0000000000017941 */ /* 0x000fea0003800000 */
.L_x_51:
        /* <DEDUP_REMOVED lines=9> */
.L_x_54:
[----:B------:R-:W-:Y:S05]  /*2de0*/  BSYNC B1 ;  /* 0x0000000000017941 */ /* 0x000fea0003800000 */
.L_x_53:
        /* <DEDUP_REMOVED lines=9> */
.L_x_56:
[----:B------:R-:W-:Y:S05]  /*2e80*/  BSYNC B1 ;  /* 0x0000000000017941 */ /* 0x000fea0003800000 */
.L_x_55:
        /* <DEDUP_REMOVED lines=10> */
.L_x_58:
[----:B------:R-:W-:Y:S05]  /*2f30*/  BSYNC B1 ;  /* 0x0000000000017941 */ /* 0x000fea0003800000 */
.L_x_57:
        /* <DEDUP_REMOVED lines=10> */
.L_x_60:
[----:B------:R-:W-:Y:S05]  /*2fe0*/  BSYNC B1 ;  /* 0x0000000000017941 */ /* 0x000fea0003800000 */
.L_x_59:
        /* <DEDUP_REMOVED lines=9> */
.L_x_62:
[----:B------:R-:W-:Y:S05]  /*3080*/  BSYNC B1 ;  /* 0x0000000000017941 */ /* 0x000fea0003800000 */
.L_x_61:
        /* <DEDUP_REMOVED lines=9> */
.L_x_64:
[----:B------:R-:W-:Y:S05]  /*3120*/  BSYNC B1 ;  /* 0x0000000000017941 */ /* 0x000fea0003800000 */
.L_x_63:
        /* <DEDUP_REMOVED lines=10> */
.L_x_66:
[----:B------:R-:W-:Y:S05]  /*31d0*/  BSYNC B1 ;  /* 0x0000000000017941 */ /* 0x000fea0003800000 */
.L_x_65:
        /* <DEDUP_REMOVED lines=10> */
.L_x_68:
[----:B------:R-:W-:Y:S05]  /*3280*/  BSYNC B1 ;  /* 0x0000000000017941 */ /* 0x000fea0003800000 */
.L_x_67:
        /* <DEDUP_REMOVED lines=9> */
.L_x_70:
[----:B------:R-:W-:Y:S05]  /*3320*/  BSYNC B1 ;  /* 0x0000000000017941 */ /* 0x000fea0003800000 */
.L_x_69:
        /* <DEDUP_REMOVED lines=9> */
.L_x_72:
[----:B------:R-:W-:Y:S05]  /*33c0*/  BSYNC B1 ;  /* 0x0000000000017941 */ /* 0x000fea0003800000 */
.L_x_71:
        /* <DEDUP_REMOVED lines=10> */
.L_x_74:
[----:B------:R-:W-:Y:S05]  /*3470*/  BSYNC B1 ;  /* 0x0000000000017941 */ /* 0x000fea0003800000 */
.L_x_73:
        /* <DEDUP_REMOVED lines=10> */
.L_x_76:
[----:B------:R-:W-:Y:S05]  /*3520*/  BSYNC B1 ;  /* 0x0000000000017941 */ /* 0x000fea0003800000 */
.L_x_75:
        /* <DEDUP_REMOVED lines=9> */
.L_x_78:
[----:B------:R-:W-:Y:S05]  /*35c0*/  BSYNC B1 ;  /* 0x0000000000017941 */ /* 0x000fea0003800000 */
.L_x_77:
        /* <DEDUP_REMOVED lines=9> */
.L_x_80:
[----:B------:R-:W-:Y:S05]  /*3660*/  BSYNC B1 ;  /* 0x0000000000017941 */ /* 0x000fea0003800000 */
.L_x_79:
        /* <DEDUP_REMOVED lines=10> */
.L_x_82:
[----:B------:R-:W-:Y:S05]  /*3710*/  BSYNC B1 ;  /* 0x0000000000017941 */ /* 0x000fea0003800000 */
.L_x_81:
        /* <DEDUP_REMOVED lines=10> */
.L_x_84:
[----:B------:R-:W-:Y:S05]  /*37c0*/  BSYNC B1 ;  /* 0x0000000000017941 */ /* 0x000fea0003800000 */
.L_x_83:
        /* <DEDUP_REMOVED lines=9> */
.L_x_86:
[----:B------:R-:W-:Y:S05]  /*3860*/  BSYNC B1 ;  /* 0x0000000000017941 */ /* 0x000fea0003800000 */
.L_x_85:
        /* <DEDUP_REMOVED lines=9> */
.L_x_88:
[----:B------:R-:W-:Y:S05]  /*3900*/  BSYNC B1 ;  /* 0x0000000000017941 */ /* 0x000fea0003800000 */
.L_x_87:
        /* <DEDUP_REMOVED lines=10> */
.L_x_90:
[----:B------:R-:W-:Y:S05]  /*39b0*/  BSYNC B1 ;  /* 0x0000000000017941 */ /* 0x000fea0003800000 */
.L_x_89:
        /* <DEDUP_REMOVED lines=10> */
.L_x_92:
[----:B------:R-:W-:Y:S05]  /*3a60*/  BSYNC B1 ;  /* 0x0000000000017941 */ /* 0x000fea0003800000 */
.L_x_91:
        /* <DEDUP_REMOVED lines=9> */
.L_x_94:
[----:B------:R-:W-:Y:S05]  /*3b00*/  BSYNC B1 ;  /* 0x0000000000017941 */ /* 0x000fea0003800000 */
.L_x_93:
        /* <DEDUP_REMOVED lines=9> */
.L_x_96:
[----:B------:R-:W-:Y:S05]  /*3ba0*/  BSYNC B1 ;  /* 0x0000000000017941 */ /* 0x000fea0003800000 */
.L_x_95:
        /* <DEDUP_REMOVED lines=10> */
.L_x_98:
[----:B------:R-:W-:Y:S05]  /*3c50*/  BSYNC B1 ;  /* 0x0000000000017941 */ /* 0x000fea0003800000 */
.L_x_97:
        /* <DEDUP_REMOVED lines=10> */
.L_x_100:
[----:B------:R-:W-:Y:S05]  /*3d00*/  BSYNC B1 ;  /* 0x0000000000017941 */ /* 0x000fea0003800000 */
.L_x_99:
        /* <DEDUP_REMOVED lines=9> */
.L_x_102:
[----:B------:R-:W-:Y:S05]  /*3da0*/  BSYNC B1 ;  /* 0x0000000000017941 */ /* 0x000fea0003800000 */
.L_x_101:
        /* <DEDUP_REMOVED lines=9> */
.L_x_104:
[----:B------:R-:W-:Y:S05]  /*3e40*/  BSYNC B1 ;  /* 0x0000000000017941 */ /* 0x000fea0003800000 */
.L_x_103:
        /* <DEDUP_REMOVED lines=10> */
.L_x_106:
[----:B------:R-:W-:Y:S05]  /*3ef0*/  BSYNC B1 ;  /* 0x0000000000017941 */ /* 0x000fea0003800000 */
.L_x_105:
        /* <DEDUP_REMOVED lines=10> */
.L_x_108:
[----:B------:R-:W-:Y:S05]  /*3fa0*/  BSYNC B1 ;  /* 0x0000000000017941 */ /* 0x000fea0003800000 */
.L_x_107:
        /* <DEDUP_REMOVED lines=9> */
.L_x_110:
[----:B------:R-:W-:Y:S05]  /*4040*/  BSYNC B1 ;  /* 0x0000000000017941 */ /* 0x000fea0003800000 */
.L_x_109:
        /* <DEDUP_REMOVED lines=9> */
.L_x_112:
[----:B------:R-:W-:Y:S05]  /*40e0*/  BSYNC B1 ;  /* 0x0000000000017941 */ /* 0x000fea0003800000 */
.L_x_111:
        /* <DEDUP_REMOVED lines=10> */
.L_x_114:
[----:B------:R-:W-:Y:S05]  /*4190*/  BSYNC B1 ;  /* 0x0000000000017941 */ /* 0x000fea0003800000 */
.L_x_113:
        /* <DEDUP_REMOVED lines=10> */
.L_x_116:
[----:B------:R-:W-:Y:S05]  /*4240*/  BSYNC B1 ;  /* 0x0000000000017941 */ /* 0x000fea0003800000 */
.L_x_115:
        /* <DEDUP_REMOVED lines=9> */
.L_x_118:
[----:B------:R-:W-:Y:S05]  /*42e0*/  BSYNC B1 ;  /* 0x0000000000017941 */ /* 0x000fea0003800000 */
.L_x_117:
        /* <DEDUP_REMOVED lines=9> */
.L_x_120:
[----:B------:R-:W-:Y:S05]  /*4380*/  BSYNC B1 ;  /* 0x0000000000017941 */ /* 0x000fea0003800000 */
.L_x_119:
        /* <DEDUP_REMOVED lines=10> */
.L_x_122:
[----:B------:R-:W-:Y:S05]  /*4430*/  BSYNC B1 ;  /* 0x0000000000017941 */ /* 0x000fea0003800000 */
.L_x_121:
        /* <DEDUP_REMOVED lines=10> */
.L_x_124:
[----:B------:R-:W-:Y:S05]  /*44e0*/  BSYNC B1 ;  /* 0x0000000000017941 */ /* 0x000fea0003800000 */
.L_x_123:
        /* <DEDUP_REMOVED lines=9> */
.L_x_126:
[----:B------:R-:W-:Y:S05]  /*4580*/  BSYNC B1 ;  /* 0x0000000000017941 */ /* 0x000fea0003800000 */
.L_x_125:
        /* <DEDUP_REMOVED lines=9> */
.L_x_128:
[----:B------:R-:W-:Y:S05]  /*4620*/  BSYNC B1 ;  /* 0x0000000000017941 */ /* 0x000fea0003800000 */
.L_x_127:
        /* <DEDUP_REMOVED lines=10> */
.L_x_130:
[----:B------:R-:W-:Y:S05]  /*46d0*/  BSYNC B1 ;  /* 0x0000000000017941 */ /* 0x000fea0003800000 */
.L_x_129:
        /* <DEDUP_REMOVED lines=10> */
.L_x_132:
[----:B------:R-:W-:Y:S05]  /*4780*/  BSYNC B1 ;  /* 0x0000000000017941 */ /* 0x000fea0003800000 */
.L_x_131:
        /* <DEDUP_REMOVED lines=9> */
.L_x_134:
[----:B------:R-:W-:Y:S05]  /*4820*/  BSYNC B1 ;  /* 0x0000000000017941 */ /* 0x000fea0003800000 */
.L_x_133:
        /* <DEDUP_REMOVED lines=9> */
.L_x_136:
[----:B------:R-:W-:Y:S05]  /*48c0*/  BSYNC B1 ;  /* 0x0000000000017941 */ /* 0x000fea0003800000 */
.L_x_135:
        /* <DEDUP_REMOVED lines=10> */
.L_x_138:
[----:B------:R-:W-:Y:S05]  /*4970*/  BSYNC B1 ;  /* 0x0000000000017941 */ /* 0x000fea0003800000 */
.L_x_137:
        /* <DEDUP_REMOVED lines=10> */
.L_x_140:
[----:B------:R-:W-:Y:S05]  /*4a20*/  BSYNC B1 ;  /* 0x0000000000017941 */ /* 0x000fea0003800000 */
.L_x_139:
        /* <DEDUP_REMOVED lines=9> */
.L_x_142:
[----:B------:R-:W-:Y:S05]  /*4ac0*/  BSYNC B1 ;  /* 0x0000000000017941 */ /* 0x000fea0003800000 */
.L_x_141:
        /* <DEDUP_REMOVED lines=9> */
.L_x_144:
[----:B------:R-:W-:Y:S05]  /*4b60*/  BSYNC B1 ;  /* 0x0000000000017941 */ /* 0x000fea0003800000 */
.L_x_143:
        /* <DEDUP_REMOVED lines=10> */
.L_x_146:
[----:B------:R-:W-:Y:S05]  /*4c10*/  BSYNC B1 ;  /* 0x0000000000017941 */ /* 0x000fea0003800000 */
.L_x_145:
        /* <DEDUP_REMOVED lines=10> */
.L_x_148:
[----:B------:R-:W-:Y:S05]  /*4cc0*/  BSYNC B1 ;  /* 0x0000000000017941 */ /* 0x000fea0003800000 */
.L_x_147:
        /* <DEDUP_REMOVED lines=9> */
.L_x_150:
[----:B------:R-:W-:Y:S05]  /*4d60*/  BSYNC B1 ;  /* 0x0000000000017941 */ /* 0x000fea0003800000 */
.L_x_149:
        /* <DEDUP_REMOVED lines=9> */
.L_x_152:
[----:B------:R-:W-:Y:S05]  /*4e00*/  BSYNC B1 ;  /* 0x0000000000017941 */ /* 0x000fea0003800000 */
.L_x_151:
        /* <DEDUP_REMOVED lines=10> */
.L_x_154:
[----:B------:R-:W-:Y:S05]  /*4eb0*/  BSYNC B1 ;  /* 0x0000000000017941 */ /* 0x000fea0003800000 */
.L_x_153:
        /* <DEDUP_REMOVED lines=10> */
.L_x_156:
[----:B------:R-:W-:Y:S05]  /*4f60*/  BSYNC B1 ;  /* 0x0000000000017941 */ /* 0x000fea0003800000 */
.L_x_155:
[----:B01---5:R-:W-:Y:S01]  /*4f70*/  LOP3.LUT R2, R15, 0xffffe000, RZ, 0xc0, !PT ;  /* 0xffffe0000f027812 */ /* 0x023fe200078ec0ff */
        /* <DEDUP_REMOVED lines=8> */
.L_x_158:
[----:B------:R-:W-:Y:S05]  /*5000*/  BSYNC B1 ;  /* 0x0000000000017941 */ /* 0x000fea0003800000 */
.L_x_157:
[----:B-----5:R-:W-:Y:S01]  /*5010*/  LOP3.LUT R2, R15, 0xffffe000, RZ, 0xc0, !PT ;  /* 0xffffe0000f027812 */ /* 0x020fe200078ec0ff */
[----:B------:R-:W-:Y:S01]  /*5020*/  BSSY B1, `(.L_x_159) ;  /* 0x000000a000017945 */ /* 0x000fe20003800000 */
[----:B------:R-:W-:-:S03]  /*5030*/  ISETP.GT.AND P1, PT, R0, 0x8, P1 ;  /* 0x000000080000780c */ /* 0x000fc60000f24270 */
[----:B------:R-:W-:Y:S01]  /*5040*/  FMUL R3, R2, R89 ;  /* 0x0000005902037220 */ /* 0x000fe20000400000 */
[----:B------:R-:W-:-:S03]  /*5050*/  @P0 IMAD.MOV.U32 R2, RZ, RZ, R8 ;  /* 0x000000ffff020224 */ /* 0x000fc600078e0008 */
[----:B0-----:R-:W-:Y:S01]  /*5060*/  FFMA R7, R86, R88, R3 ;  /* 0x0000005856077223 */ /* 0x001fe20000000003 */
[----:B------:R-:W-:-:S04]  /*5070*/  @P0 IMAD.MOV.U32 R3, RZ, RZ, R9 ;  /* 0x000000ffff030224 */ /* 0x000fc800078e0009 */
[----:B------:R-:W-:-:S05]  /*5080*/  F2FP.TF32.F32.PACK_B R7, R7 ;  /* 0x00000007ff07723e */ /* 0x000fca00024050ff */
[----:B------:R0:W-:Y:S01]  /*5090*/  @P0 STG.E desc[UR54][R2.64+0x1e0], R7 ;  /* 0x0001e00702000986 */ /* 0x0001e2000c101936 */
[----:B------:R-:W-:Y:S05]  /*50a0*/  @!P1 BRA `(.L_x_160) ;  /* 0x0000000000049947 */ /* 0x000fea0003800000 */
[----:B------:R0:W5:Y:S02]  /*50b0*/  LDG.E.LTC128B R15, desc[UR54][R4.64+0x1e4] ;  /* 0x0001e436040f7981 */ /* 0x000164000c1e1920 */
.L_x_160:
[----:B------:R-:W-:Y:S05]  /*50c0*/  BSYNC B1 ;  /* 0x0000000000017941 */ /* 0x000fea0003800000 */
.L_x_159:
[----:B------:R-:W-:Y:S05]  /*50d0*/  @!P1 BRA `(.L_x_161) ;  /* 0x0000001000b09947 */ /* 0x000fea0003800000 */
[----:B-----5:R-:W-:-:S05]  /*50e0*/  LOP3.LUT R0, R15, 0xffffe000, RZ, 0xc0, !PT ;  /* 0xffffe0000f007812 */ /* 0x020fca00078ec0ff */
[----:B------:R-:W-:-:S04]  /*50f0*/  FMUL R0, R0, R89 ;  /* 0x0000005900007220 */ /* 0x000fc80000400000 */
[----:B------:R-:W-:-:S05]  /*5100*/  FFMA R87, R87, R88, R0 ;  /* 0x0000005857577223 */ /* 0x000fca0000000000 */
[----:B------:R-:W-:-:S05]  /*5110*/  F2FP.TF32.F32.PACK_B R87, R87 ;  /* 0x00000057ff57723e */ /* 0x000fca00024050ff */
[----:B------:R0:W-:Y:S01]  /*5120*/  STG.E desc[UR54][R8.64+0x1e4], R87 ;  /* 0x0001e45708007986 */ /* 0x0001e2000c101936 */
[----:B------:R-:W-:Y:S05]  /*5130*/  BRA `(.L_x_161) ;  /* 0x0000001000987947 */ /* 0x000fea0003800000 */
.L_x_36:
[----:B------:R-:W-:Y:S01]  /*5140*/  ULDC.64 UR4, c[0x0][0x5c0] ;  /* 0x0001700000047ab9 */ /* 0x000fe20000000a00 */
[-C--:B------:R-:W-:Y:S01]  /*5150*/  FMUL R9, R24, R88.reuse ;  /* 0x0000005818097220 */ /* 0x080fe20000400000 */
[----:B------:R-:W-:Y:S01]  /*5160*/  LEA R2, P1, R102, UR4, 0x2 ;  /* 0x0000000466027c11 */ /* 0x000fe2000f8210ff */
[-C--:B------:R-:W-:Y:S01]  /*5170*/  FMUL R25, R25, R88.reuse ;  /* 0x0000005819197220 */ /* 0x080fe20000400000 */
[----:B------:R-:W-:Y:S01]  /*5180*/  ISETP.GT.AND P3, PT, R14, 0x1, PT ;  /* 0x000000010e00780c */ /* 0x000fe20003f64270 */
[-C--:B------:R-:W-:Y:S01]  /*5190*/  FMUL R27, R27, R88.reuse ;  /* 0x000000581b1b7220 */ /* 0x080fe20000400000 */
[----:B------:R-:W-:Y:S01]  /*51a0*/  F2FP.TF32.F32.PACK_B R9, R9 ;  /* 0x00000009ff09723e */ /* 0x000fe200024050ff */
[-C--:B------:R-:W-:Y:S01]  /*51b0*/  FMUL R29, R29, R88.reuse ;  /* 0x000000581d1d7220 */ /* 0x080fe20000400000 */
[----:B------:R-:W-:Y:S01]  /*51c0*/  LEA.HI.X R3, R102, UR5, R7, 0x2, P1 ;  /* 0x0000000566037c11 */ /* 0x000fe200088f1407 */
[-C--:B------:R-:W-:Y:S01]  /*51d0*/  FMUL R7, R26, R88.reuse ;  /* 0x000000581a077220 */ /* 0x080fe20000400000 */
[----:B------:R-:W-:Y:S01]  /*51e0*/  ISETP.GT.AND P1, PT, R0, RZ, P3 ;  /* 0x000000ff0000720c */ /* 0x000fe20001f24270 */
[-C--:B------:R-:W-:Y:S01]  /*51f0*/  FMUL R11, R30, R88.reuse ;  /* 0x000000581e0b7220 */ /* 0x080fe20000400000 */
[----:B------:R-:W-:Y:S01]  /*5200*/  F2FP.TF32.F32.PACK_B R25, R25 ;  /* 0x00000019ff19723e */ /* 0x000fe200024050ff */
[----:B------:R0:W-:Y:S01]  /*5210*/  @P2 STG.E desc[UR54][R2.64], R9 ;  /* 0x0000000902002986 */ /* 0x0001e2000c101936 */
[----:B------:R-:W-:Y:S01]  /*5220*/  ISETP.GT.AND P2, PT, R0, 0x8, P0 ;  /* 0x000000080000780c */ /* 0x000fe20000744270 */
[-C--:B------:R-:W-:Y:S01]  /*5230*/  FMUL R31, R31, R88.reuse ;  /* 0x000000581f1f7220 */ /* 0x080fe20000400000 */
[----:B------:R-:W-:Y:S01]  /*5240*/  ISETP.GT.AND P0, PT, R14, 0x8, PT ;  /* 0x000000080e00780c */ /* 0x000fe20003f04270 */
[-C--:B------:R-:W-:Y:S01]  /*5250*/  FMUL R33, R33, R88.reuse ;  /* 0x0000005821217220 */ /* 0x080fe20000400000 */
[----:B------:R-:W-:Y:S01]  /*5260*/  SHF.L.U64.HI R5, R95, 0x2, R94 ;  /* 0x000000025f057819 */ /* 0x000fe2000001025e */
[----:B------:R-:W-:Y:S01]  /*5270*/  FMUL R35, R35, R88 ;  /* 0x0000005823237220 */ /* 0x000fe20000400000 */
[----:B------:R-:W-:Y:S01]  /*5280*/  LEA R4, P4, R95, R2, 0x2 ;  /* 0x000000025f047211 */ /* 0x000fe200078810ff */
[-C--:B------:R-:W-:Y:S01]  /*5290*/  FMUL R37, R37, R88.reuse ;  /* 0x0000005825257220 */ /* 0x080fe20000400000 */
[C---:B------:R-:W-:Y:S01]  /*52a0*/  ISETP.GT.AND P3, PT, R0.reuse, 0x8, P3 ;  /* 0x000000080000780c */ /* 0x040fe20001f64270 */
[----:B------:R-:W-:Y:S01]  /*52b0*/  @P1 STG.E desc[UR54][R2.64+0x4], R25 ;  /* 0x0000041902001986 */ /* 0x000fe2000c101936 */
[----:B------:R-:W-:Y:S01]  /*52c0*/  ISETP.GT.AND P5, PT, R0, RZ, P0 ;  /* 0x000000ff0000720c */ /* 0x000fe200007a4270 */
[----:B------:R-:W-:Y:S01]  /*52d0*/  IMAD.X R5, R5, 0x1, R3, P4 ;  /* 0x0000000105057824 */ /* 0x000fe200020e0603 */
[----:B------:R-:W-:Y:S01]  /*52e0*/  F2FP.TF32.F32.PACK_B R7, R7 ;  /* 0x00000007ff07723e */ /* 0x000fe200024050ff */
[-C--:B0-----:R-:W-:Y:S01]  /*52f0*/  FMUL R9, R28, R88.reuse ;  /* 0x000000581c097220 */ /* 0x081fe20000400000 */
[----:B------:R-:W-:Y:S01]  /*5300*/  ISETP.GT.AND P1, PT, R14, 0x9, PT ;  /* 0x000000090e00780c */ /* 0x000fe20003f24270 */
[-C--:B------:R-:W-:Y:S01]  /*5310*/  FMUL R39, R39, R88.reuse ;  /* 0x0000005827277220 */ /* 0x080fe20000400000 */
[----:B------:R-:W-:Y:S01]  /*5320*/  F2FP.TF32.F32.PACK_B R27, R27 ;  /* 0x0000001bff1b723e */ /* 0x000fe200024050ff */
[----:B------:R0:W-:Y:S01]  /*5330*/  @P2 STG.E desc[UR54][R4.64], R7 ;  /* 0x0000000704002986 */ /* 0x0001e2000c101936 */
[----:B------:R-:W-:Y:S01]  /*5340*/  F2FP.TF32.F32.PACK_B R9, R9 ;  /* 0x00000009ff09723e */ /* 0x000fe200024050ff */
[-C--:B------:R-:W-:Y:S01]  /*5350*/  FMUL R41, R41, R88.reuse ;  /* 0x0000005829297220 */ /* 0x080fe20000400000 */
[C---:B------:R-:W-:Y:S01]  /*5360*/  ISETP.GT.AND P4, PT, R0.reuse, RZ, P1 ;  /* 0x000000ff0000720c */ /* 0x040fe20000f84270 */
[----:B------:R-:W-:Y:S01]  /*5370*/  @P3 STG.E desc[UR54][R4.64+0x4], R27 ;  /* 0x0000041b04003986 */ /* 0x000fe2000c101936 */
[----:B------:R-:W-:Y:S01]  /*5380*/  ISETP.GT.AND P2, PT, R0, 0x8, P0 ;  /* 0x000000080000780c */ /* 0x000fe20000744270 */
[-C--:B------:R-:W-:Y:S01]  /*5390*/  FMUL R43, R43, R88.reuse ;  /* 0x000000582b2b7220 */ /* 0x080fe20000400000 */
[----:B------:R-:W-:Y:S01]  /*53a0*/  ISETP.GT.AND P0, PT, R14, 0x10, PT ;  /* 0x000000100e00780c */ /* 0x000fe20003f04270 */
[----:B------:R1:W-:Y:S01]  /*53b0*/  @P5 STG.E desc[UR54][R2.64+0x20], R9 ;  /* 0x0000200902005986 */ /* 0x0003e2000c101936 */
[C---:B------:R-:W-:Y:S01]  /*53c0*/  ISETP.GT.AND P3, PT, R0.reuse, 0x8, P1 ;  /* 0x000000080000780c */ /* 0x040fe20000f64270 */
[-C--:B------:R-:W-:Y:S01]  /*53d0*/  FMUL R45, R45, R88.reuse ;  /* 0x000000582d2d7220 */ /* 0x080fe20000400000 */
[----:B------:R-:W-:Y:S01]  /*53e0*/  ISETP.GT.AND P5, PT, R0, RZ, P0 ;  /* 0x000000ff0000720c */ /* 0x000fe200007a4270 */
[-C--:B0-----:R-:W-:Y:S01]  /*53f0*/  FMUL R7, R32, R88.reuse ;  /* 0x0000005820077220 */ /* 0x081fe20000400000 */
[----:B------:R-:W-:Y:S01]  /*5400*/  F2FP.TF32.F32.PACK_B R29, R29 ;  /* 0x0000001dff1d723e */ /* 0x000fe200024050ff */
[-C--:B------:R-:W-:Y:S01]  /*5410*/  FMUL R47, R47, R88.reuse ;  /* 0x000000582f2f7220 */ /* 0x080fe20000400000 */
[----:B------:R-:W-:Y:S01]  /*5420*/  F2FP.TF32.F32.PACK_B R11, R11 ;  /* 0x0000000bff0b723e */ /* 0x000fe200024050ff */
[-C--:B------:R-:W-:Y:S01]  /*5430*/  FMUL R49, R49, R88.reuse ;  /* 0x0000005831317220 */ /* 0x080fe20000400000 */
[----:B------:R-:W-:Y:S01]  /*5440*/  ISETP.GT.AND P1, PT, R14, 0x11, PT ;  /* 0x000000110e00780c */ /* 0x000fe20003f24270 */
[----:B------:R-:W-:Y:S01]  /*5450*/  @P4 STG.E desc[UR54][R2.64+0x24], R29 ;  /* 0x0000241d02004986 */ /* 0x000fe2000c101936 */
[----:B------:R-:W-:Y:S01]  /*5460*/  F2FP.TF32.F32.PACK_B R31, R31 ;  /* 0x0000001fff1f723e */ /* 0x000fe200024050ff */
[-C--:B-1----:R-:W-:Y:S01]  /*5470*/  FMUL R9, R34, R88.reuse ;  /* 0x0000005822097220 */ /* 0x082fe20000400000 */
[----:B------:R-:W-:Y:S01]  /*5480*/  F2FP.TF32.F32.PACK_B R7, R7 ;  /* 0x00000007ff07723e */ /* 0x000fe200024050ff */
[----:B------:R0:W-:Y:S01]  /*5490*/  @P2 STG.E desc[UR54][R4.64+0x20], R11 ;  /* 0x0000200b04002986 */ /* 0x0001e2000c101936 */
[C---:B------:R-:W-:Y:S01]  /*54a0*/  ISETP.GT.AND P4, PT, R0.reuse, RZ, P1 ;  /* 0x000000ff0000720c */ /* 0x040fe20000f84270 */
[-C--:B------:R-:W-:Y:S01]  /*54b0*/  FMUL R51, R51, R88.reuse ;  /* 0x0000005833337220 */ /* 0x080fe20000400000 */
[----:B------:R-:W-:Y:S01]  /*54c0*/  ISETP.GT.AND P2, PT, R0, 0x8, P0 ;  /* 0x000000080000780c */ /* 0x000fe20000744270 */
[----:B------:R-:W-:Y:S01]  /*54d0*/  @P3 STG.E desc[UR54][R4.64+0x24], R31 ;  /* 0x0000241f04003986 */ /* 0x000fe2000c101936 */
[----:B------:R-:W-:Y:S01]  /*54e0*/  ISETP.GT.AND P0, PT, R14, 0x18, PT ;  /* 0x000000180e00780c */ /* 0x000fe20003f04270 */
[-C--:B------:R-:W-:Y:S01]  /*54f0*/  FMUL R53, R53, R88.reuse ;  /* 0x0000005835357220 */ /* 0x080fe20000400000 */
[C---:B------:R-:W-:Y:S01]  /*5500*/  ISETP.GT.AND P3, PT, R0.reuse, 0x8, P1 ;  /* 0x000000080000780c */ /* 0x040fe20000f64270 */
[----:B------:R1:W-:Y:S01]  /*5510*/  @P5 STG.E desc[UR54][R2.64+0x40], R7 ;  /* 0x0000400702005986 */ /* 0x0003e2000c101936 */
[----:B------:R-:W-:Y:S01]  /*5520*/  ISETP.GT.AND P5, PT, R0, RZ, P0 ;  /* 0x000000ff0000720c */ /* 0x000fe200007a4270 */
[-C--:B------:R-:W-:Y:S01]  /*5530*/  FMUL R55, R55, R88.reuse ;  /* 0x0000005837377220 */ /* 0x080fe20000400000 */
[----:B------:R-:W-:Y:S01]  /*5540*/  F2FP.TF32.F32.PACK_B R33, R33 ;  /* 0x00000021ff21723e */ /* 0x000fe200024050ff */
[-C--:B0-----:R-:W-:Y:S01]  /*5550*/  FMUL R11, R38, R88.reuse ;  /* 0x00000058260b7220 */ /* 0x081fe20000400000 */
[----:B------:R-:W-:Y:S01]  /*5560*/  F2FP.TF32.F32.PACK_B R9, R9 ;  /* 0x00000009ff09723e */ /* 0x000fe200024050ff */
[-C--:B------:R-:W-:Y:S01]  /*5570*/  FMUL R57, R57, R88.reuse ;  /* 0x0000005839397220 */ /* 0x080fe20000400000 */
[----:B------:R-:W-:Y:S01]  /*5580*/  ISETP.GT.AND P1, PT, R14, 0x19, PT ;  /* 0x000000190e00780c */ /* 0x000fe20003f24270 */
[----:B------:R-:W-:Y:S01]  /*5590*/  @P4 STG.E desc[UR54][R2.64+0x44], R33 ;  /* 0x0000442102004986 */ /* 0x000fe2000c101936 */
[----:B------:R-:W-:Y:S01]  /*55a0*/  F2FP.TF32.F32.PACK_B R35, R35 ;  /* 0x00000023ff23723e */ /* 0x000fe200024050ff */
[-C--:B------:R-:W-:Y:S01]  /*55b0*/  FMUL R59, R59, R88.reuse ;  /* 0x000000583b3b7220 */ /* 0x080fe20000400000 */
[----:B------:R-:W-:Y:S01]  /*55c0*/  ISETP.GT.AND P4, PT, R0, RZ, P1 ;  /* 0x000000ff0000720c */ /* 0x000fe20000f84270 */
[-C--:B-1----:R-:W-:Y:S01]  /*55d0*/  FMUL R7, R36, R88.reuse ;  /* 0x0000005824077220 */ /* 0x082fe20000400000 */
[----:B------:R0:W-:Y:S01]  /*55e0*/  @P2 STG.E desc[UR54][R4.64+0x40], R9 ;  /* 0x0000400904002986 */ /* 0x0001e2000c101936 */
[----:B------:R-:W-:Y:S01]  /*55f0*/  ISETP.GT.AND P2, PT, R0, 0x8, P0 ;  /* 0x000000080000780c */ /* 0x000fe20000744270 */
[-C--:B------:R-:W-:Y:S01]  /*5600*/  FMUL R61, R61, R88.reuse ;  /* 0x000000583d3d7220 */ /* 0x080fe20000400000 */
[----:B------:R-:W-:Y:S01]  /*5610*/  ISETP.GT.AND P0, PT, R14, 0x20, PT ;  /* 0x000000200e00780c */ /* 0x000fe20003f04270 */
[----:B------:R-:W-:Y:S01]  /*5620*/  @P3 STG.E desc[UR54][R4.64+0x44], R35 ;  /* 0x0000442304003986 */ /* 0x000fe2000c101936 */
[----:B------:R-:W-:Y:S01]  /*5630*/  F2FP.TF32.F32.PACK_B R7, R7 ;  /* 0x00000007ff07723e */ /* 0x000fe200024050ff */
[-C--:B------:R-:W-:Y:S01]  /*5640*/  FMUL R63, R63, R88.reuse ;  /* 0x000000583f3f7220 */ /* 0x080fe20000400000 */
[C---:B------:R-:W-:Y:S01]  /*5650*/  ISETP.GT.AND P3, PT, R0.reuse, 0x8, P1 ;  /* 0x000000080000780c */ /* 0x040fe20000f64270 */
[-C--:B------:R-:W-:Y:S01]  /*5660*/  FMUL R65, R65, R88.reuse ;  /* 0x0000005841417220 */ /* 0x080fe20000400000 */
[----:B------:R-:W-:Y:S01]  /*5670*/  F2FP.TF32.F32.PACK_B R37, R37 ;  /* 0x00000025ff25723e */ /* 0x000fe200024050ff */
[----:B------:R1:W-:Y:S01]  /*5680*/  @P5 STG.E desc[UR54][R2.64+0x60], R7 ;  /* 0x0000600702005986 */ /* 0x0003e2000c101936 */
[----:B------:R-:W-:Y:S01]  /*5690*/  ISETP.GT.AND P5, PT, R0, RZ, P0 ;  /* 0x000000ff0000720c */ /* 0x000fe200007a4270 */
[-C--:B0-----:R-:W-:Y:S01]  /*56a0*/  FMUL R9, R42, R88.reuse ;  /* 0x000000582a097220 */ /* 0x081fe20000400000 */
[----:B------:R-:W-:Y:S01]  /*56b0*/  F2FP.TF32.F32.PACK_B R11, R11 ;  /* 0x0000000bff0b723e */ /* 0x000fe200024050ff */
[----:B------:R-:W-:Y:S01]  /*56c0*/  @P4 STG.E desc[UR54][R2.64+0x64], R37 ;  /* 0x0000642502004986 */ /* 0x000fe2000c101936 */
[----:B------:R-:W-:Y:S01]  /*56d0*/  ISETP.GT.AND P1, PT, R14, 0x21, PT ;  /* 0x000000210e00780c */ /* 0x000fe20003f24270 */
[-C--:B------:R-:W-:Y:S01]  /*56e0*/  FMUL R67, R67, R88.reuse ;  /* 0x0000005843437220 */ /* 0x080fe20000400000 */
[----:B------:R-:W-:Y:S01]  /*56f0*/  F2FP.TF32.F32.PACK_B R39, R39 ;  /* 0x00000027ff27723e */ /* 0x000fe200024050ff */
[----:B------:R0:W-:Y:S01]  /*5700*/  @P2 STG.E desc[UR54][R4.64+0x60], R11 ;  /* 0x0000600b04002986 */ /* 0x0001e2000c101936 */
[C---:B------:R-:W-:Y:S01]  /*5710*/  ISETP.GT.AND P4, PT, R0.reuse, RZ, P1 ;  /* 0x000000ff0000720c */ /* 0x040fe20000f84270 */
[-C--:B------:R-:W-:Y:S01]  /*5720*/  FMUL R69, R69, R88.reuse ;  /* 0x0000005845457220 */ /* 0x080fe20000400000 */
[----:B------:R-:W-:Y:S01]  /*5730*/  ISETP.GT.AND P2, PT, R0, 0x8, P0 ;  /* 0x000000080000780c */ /* 0x000fe20000744270 */
[-C--:B-1----:R-:W-:Y:S01]  /*5740*/  FMUL R7, R40, R88.reuse ;  /* 0x0000005828077220 */ /* 0x082fe20000400000 */
[----:B------:R-:W-:Y:S01]  /*5750*/  ISETP.GT.AND P0, PT, R14, 0x28, PT ;  /* 0x000000280e00780c */ /* 0x000fe20003f04270 */
[----:B------:R-:W-:Y:S01]  /*5760*/  @P3 STG.E desc[UR54][R4.64+0x64], R39 ;  /* 0x0000642704003986 */ /* 0x000fe2000c101936 */
[----:B------:R-:W-:Y:S01]  /*5770*/  ISETP.GT.AND P3, PT, R0, 0x8, P1 ;  /* 0x000000080000780c */ /* 0x000fe20000f64270 */
[-C--:B------:R-:W-:Y:S01]  /*5780*/  FMUL R71, R71, R88.reuse ;  /* 0x0000005847477220 */ /* 0x080fe20000400000 */
[----:B------:R-:W-:Y:S01]  /*5790*/  F2FP.TF32.F32.PACK_B R7, R7 ;  /* 0x00000007ff07723e */ /* 0x000fe200024050ff */
[-C--:B------:R-:W-:Y:S01]  /*57a0*/  FMUL R73, R73, R88.reuse ;  /* 0x0000005849497220 */ /* 0x080fe20000400000 */
[----:B------:R-:W-:Y:S01]  /*57b0*/  F2FP.TF32.F32.PACK_B R41, R41 ;  /* 0x00000029ff29723e */ /* 0x000fe200024050ff */
[-C--:B0-----:R-:W-:Y:S01]  /*57c0*/  FMUL R11, R46, R88.reuse ;  /* 0x000000582e0b7220 */ /* 0x081fe20000400000 */
[----:B------:R-:W-:Y:S01]  /*57d0*/  F2FP.TF32.F32.PACK_B R9, R9 ;  /* 0x00000009ff09723e */ /* 0x000fe200024050ff */
[----:B------:R0:W-:Y:S01]  /*57e0*/  @P5 STG.E desc[UR54][R2.64+0x80], R7 ;  /* 0x0000800702005986 */ /* 0x0001e2000c101936 */
[----:B------:R-:W-:Y:S01]  /*57f0*/  ISETP.GT.AND P5, PT, R0, RZ, P0 ;  /* 0x000000ff0000720c */ /* 0x000fe200007a4270 */
[-C--:B------:R-:W-:Y:S01]  /*5800*/  FMUL R75, R75, R88.reuse ;  /* 0x000000584b4b7220 */ /* 0x080fe20000400000 */
[----:B------:R-:W-:Y:S01]  /*5810*/  ISETP.GT.AND P1, PT, R14, 0x29, PT ;  /* 0x000000290e00780c */ /* 0x000fe20003f24270 */
[----:B------:R-:W-:Y:S01]  /*5820*/  @P4 STG.E desc[UR54][R2.64+0x84], R41 ;  /* 0x0000842902004986 */ /* 0x000fe2000c101936 */
[----:B------:R-:W-:Y:S01]  /*5830*/  F2FP.TF32.F32.PACK_B R43, R43 ;  /* 0x0000002bff2b723e */ /* 0x000fe200024050ff */
[-C--:B------:R-:W-:Y:S01]  /*5840*/  FMUL R77, R77, R88.reuse ;  /* 0x000000584d4d7220 */ /* 0x080fe20000400000 */
[C---:B------:R-:W-:Y:S01]  /*5850*/  ISETP.GT.AND P4, PT, R0.reuse, RZ, P1 ;  /* 0x000000ff0000720c */ /* 0x040fe20000f84270 */
[----:B------:R1:W-:Y:S01]  /*5860*/  @P2 STG.E desc[UR54][R4.64+0x80], R9 ;  /* 0x0000800904002986 */ /* 0x0003e2000c101936 */
[----:B------:R-:W-:Y:S01]  /*5870*/  ISETP.GT.AND P2, PT, R0, 0x8, P0 ;  /* 0x000000080000780c */ /* 0x000fe20000744270 */
[-C--:B------:R-:W-:Y:S01]  /*5880*/  FMUL R79, R79, R88.reuse ;  /* 0x000000584f4f7220 */ /* 0x080fe20000400000 */
[----:B------:R-:W-:Y:S01]  /*5890*/  ISETP.GT.AND P0, PT, R14, 0x30, PT ;  /* 0x000000300e00780c */ /* 0x000fe20003f04270 */
[-C--:B0-----:R-:W-:Y:S01]  /*58a0*/  FMUL R7, R44, R88.reuse ;  /* 0x000000582c077220 */ /* 0x081fe20000400000 */
[----:B------:R-:W-:Y:S01]  /*58b0*/  @P3 STG.E desc[UR54][R4.64+0x84], R43 ;  /* 0x0000842b04003986 */ /* 0x000fe2000c101936 */
[----:B------:R-:W-:Y:S01]  /*58c0*/  ISETP.GT.AND P3, PT, R0, 0x8, P1 ;  /* 0x000000080000780c */ /* 0x000fe20000f64270 */
[-C--:B------:R-:W-:Y:S01]  /*58d0*/  FMUL R81, R81, R88.reuse ;  /* 0x0000005851517220 */ /* 0x080fe20000400000 */
[----:B------:R-:W-:Y:S01]  /*58e0*/  F2FP.TF32.F32.PACK_B R45, R45 ;  /* 0x0000002dff2d723e */ /* 0x000fe200024050ff */
[-C--:B------:R-:W-:Y:S01]  /*58f0*/  FMUL R83, R83, R88.reuse ;  /* 0x0000005853537220 */ /* 0x080fe20000400000 */
[----:B------:R-:W-:Y:S01]  /*5900*/  F2FP.TF32.F32.PACK_B R7, R7 ;  /* 0x00000007ff07723e */ /* 0x000fe200024050ff */
[-C--:B------:R-:W-:Y:S01]  /*5910*/  FMUL R13, R84, R88.reuse ;  /* 0x00000058540d7220 */ /* 0x080fe20000400000 */
[----:B------:R-:W-:Y:S01]  /*5920*/  F2FP.TF32.F32.PACK_B R11, R11 ;  /* 0x0000000bff0b723e */ /* 0x000fe200024050ff */
[-C--:B-1----:R-:W-:Y:S01]  /*5930*/  FMUL R9, R50, R88.reuse ;  /* 0x0000005832097220 */ /* 0x082fe20000400000 */
[----:B------:R-:W-:Y:S01]  /*5940*/  ISETP.GT.AND P1, PT, R14, 0x31, PT ;  /* 0x000000310e00780c */ /* 0x000fe20003f24270 */
[----:B------:R0:W-:Y:S01]  /*5950*/  @P5 STG.E desc[UR54][R2.64+0xa0], R7 ;  /* 0x0000a00702005986 */ /* 0x0001e2000c101936 */
[C---:B------:R-:W-:Y:S01]  /*5960*/  ISETP.GT.AND P5, PT, R0.reuse, RZ, P0 ;  /* 0x000000ff0000720c */ /* 0x040fe200007a4270 */
[-C--:B------:R-:W-:Y:S01]  /*5970*/  FMUL R85, R85, R88.reuse ;  /* 0x0000005855557220 */ /* 0x080fe20000400000 */
[----:B------:R-:W-:Y:S01]  /*5980*/  F2FP.TF32.F32.PACK_B R47, R47 ;  /* 0x0000002fff2f723e */ /* 0x000fe200024050ff */
[----:B------:R-:W-:Y:S01]  /*5990*/  @P4 STG.E desc[UR54][R2.64+0xa4], R45 ;  /* 0x0000a42d02004986 */ /* 0x000fe2000c101936 */
[----:B------:R-:W-:Y:S01]  /*59a0*/  ISETP.GT.AND P4, PT, R0, RZ, P1 ;  /* 0x000000ff0000720c */ /* 0x000fe20000f84270 */
[-C--:B------:R-:W-:Y:S01]  /*59b0*/  FMUL R15, R86, R88.reuse ;  /* 0x00000058560f7220 */ /* 0x080fe20000400000 */
[----:B------:R-:W-:Y:S01]  /*59c0*/  F2FP.TF32.F32.PACK_B R49, R49 ;  /* 0x00000031ff31723e */ /* 0x000fe200024050ff */
[----:B------:R1:W-:Y:S01]  /*59d0*/  @P2 STG.E desc[UR54][R4.64+0xa0], R11 ;  /* 0x0000a00b04002986 */ /* 0x0003e2000c101936 */
[----:B------:R-:W-:Y:S01]  /*59e0*/  ISETP.GT.AND P2, PT, R0, 0x8, P0 ;  /* 0x000000080000780c */ /* 0x000fe20000744270 */
[-C--:B------:R-:W-:Y:S01]  /*59f0*/  FMUL R87, R87, R88.reuse ;  /* 0x0000005857577220 */ /* 0x080fe20000400000 */
[----:B------:R-:W-:Y:S01]  /*5a00*/  ISETP.GT.AND P0, PT, R14, 0x38, PT ;  /* 0x000000380e00780c */ /* 0x000fe20003f04270 */
[----:B0-----:R-:W-:Y:S01]  /*5a10*/  FMUL R7, R48, R88 ;  /* 0x0000005830077220 */ /* 0x001fe20000400000 */
[----:B------:R-:W-:Y:S01]  /*5a20*/  @P3 STG.E desc[UR54][R4.64+0xa4], R47 ;  /* 0x0000a42f04003986 */ /* 0x000fe2000c101936 */
[----:B------:R-:W-:-:S02]  /*5a30*/  ISETP.GT.AND P3, PT, R0, 0x8, P1 ;  /* 0x000000080000780c */ /* 0x000fc40000f64270 */
[----:B------:R-:W-:Y:S02]  /*5a40*/  F2FP.TF32.F32.PACK_B R9, R9 ;  /* 0x00000009ff09723e */ /* 0x000fe400024050ff */
[----:B------:R-:W-:Y:S02]  /*5a50*/  F2FP.TF32.F32.PACK_B R7, R7 ;  /* 0x00000007ff07723e */ /* 0x000fe400024050ff */
[----:B------:R-:W-:Y:S01]  /*5a60*/  ISETP.GT.AND P1, PT, R14, 0x39, PT ;  /* 0x000000390e00780c */ /* 0x000fe20003f24270 */
[----:B-1----:R-:W-:Y:S01]  /*5a70*/  FMUL R11, R54, R88 ;  /* 0x00000058360b7220 */ /* 0x002fe20000400000 */
[----:B------:R-:W-:Y:S01]  /*5a80*/  F2FP.TF32.F32.PACK_B R51, R51 ;  /* 0x00000033ff33723e */ /* 0x000fe200024050ff */
[----:B------:R0:W-:Y:S01]  /*5a90*/  @P5 STG.E desc[UR54][R2.64+0xc0], R7 ;  /* 0x0000c00702005986 */ /* 0x0001e2000c101936 */
[C---:B------:R-:W-:Y:S02]  /*5aa0*/  ISETP.GT.AND P5, PT, R0.reuse, RZ, P0 ;  /* 0x000000ff0000720c */ /* 0x040fe400007a4270 */
[----:B------:R-:W-:Y:S01]  /*5ab0*/  F2FP.TF32.F32.PACK_B R53, R53 ;  /* 0x00000035ff35723e */ /* 0x000fe200024050ff */
[----:B------:R-:W-:Y:S01]  /*5ac0*/  @P4 STG.E desc[UR54][R2.64+0xc4], R49 ;  /* 0x0000c43102004986 */ /* 0x000fe2000c101936 */
[----:B------:R-:W-:-:S02]  /*5ad0*/  ISETP.GT.AND P4, PT, R0, RZ, P1 ;  /* 0x000000ff0000720c */ /* 0x000fc40000f84270 */
[----:B------:R-:W-:Y:S01]  /*5ae0*/  F2FP.TF32.F32.PACK_B R11, R11 ;  /* 0x0000000bff0b723e */ /* 0x000fe200024050ff */
[----:B------:R1:W-:Y:S01]  /*5af0*/  @P2 STG.E desc[UR54][R4.64+0xc0], R9 ;  /* 0x0000c00904002986 */ /* 0x0003e2000c101936 */
[----:B------:R-:W-:Y:S02]  /*5b00*/  ISETP.GT.AND P2, PT, R0, 0x8, P0 ;  /* 0x000000080000780c */ /* 0x000fe40000744270 */
[----:B------:R-:W-:Y:S01]  /*5b10*/  ISETP.GT.AND P0, PT, R14, 0x40, PT ;  /* 0x000000400e00780c */ /* 0x000fe20003f04270 */
[----:B0-----:R-:W-:Y:S01]  /*5b20*/  FMUL R7, R52, R88 ;  /* 0x0000005834077220 */ /* 0x001fe20000400000 */
[----:B------:R-:W-:Y:S01]  /*5b30*/  @P3 STG.E desc[UR54][R4.64+0xc4], R51 ;  /* 0x0000c43304003986 */ /* 0x000fe2000c101936 */
[----:B------:R-:W-:Y:S02]  /*5b40*/  ISETP.GT.AND P3, PT, R0, 0x8, P1 ;  /* 0x000000080000780c */ /* 0x000fe40000f64270 */
[----:B------:R-:W-:Y:S02]  /*5b50*/  ISETP.GT.AND P1, PT, R14, 0x41, PT ;  /* 0x000000410e00780c */ /* 0x000fe40003f24270 */
[----:B------:R-:W-:-:S02]  /*5b60*/  F2FP.TF32.F32.PACK_B R7, R7 ;  /* 0x00000007ff07723e */ /* 0x000fc400024050ff */
[----:B------:R-:W-:Y:S01]  /*5b70*/  F2FP.TF32.F32.PACK_B R55, R55 ;  /* 0x00000037ff37723e */ /* 0x000fe200024050ff */
[----:B-1----:R-:W-:Y:S01]  /*5b80*/  FMUL R9, R58, R88 ;  /* 0x000000583a097220 */ /* 0x002fe20000400000 */
[----:B------:R-:W-:Y:S01]  /*5b90*/  F2FP.TF32.F32.PACK_B R57, R57 ;  /* 0x00000039ff39723e */ /* 0x000fe200024050ff */
[----:B------:R0:W-:Y:S01]  /*5ba0*/  @P5 STG.E desc[UR54][R2.64+0xe0], R7 ;  /* 0x0000e00702005986 */ /* 0x0001e2000c101936 */
[C---:B------:R-:W-:Y:S02]  /*5bb0*/  ISETP.GT.AND P5, PT, R0.reuse, RZ, P0 ;  /* 0x000000ff0000720c */ /* 0x040fe400007a4270 */
[----:B------:R-:W-:Y:S01]  /*5bc0*/  F2FP.TF32.F32.PACK_B R9, R9 ;  /* 0x00000009ff09723e */ /* 0x000fe200024050ff */
[----:B------:R-:W-:Y:S01]  /*5bd0*/  @P4 STG.E desc[UR54][R2.64+0xe4], R53 ;  /* 0x0000e43502004986 */ /* 0x000fe2000c101936 */
[C---:B------:R-:W-:Y:S02]  /*5be0*/  ISETP.GT.AND P4, PT, R0.reuse, RZ, P1 ;  /* 0x000000ff0000720c */ /* 0x040fe40000f84270 */
[----:B------:R-:W-:Y:S01]  /*5bf0*/  F2FP.TF32.F32.PACK_B R59, R59 ;  /* 0x0000003bff3b723e */ /* 0x000fe200024050ff */
[----:B------:R1:W-:Y:S01]  /*5c00*/  @P2 STG.E desc[UR54][R4.64+0xe0], R11 ;  /* 0x0000e00b04002986 */ /* 0x0003e2000c101936 */
[----:B------:R-:W-:-:S02]  /*5c10*/  ISETP.GT.AND P2, PT, R0, 0x8, P0 ;  /* 0x000000080000780c */ /* 0x000fc40000744270 */
[----:B------:R-:W-:Y:S01]  /*5c20*/  ISETP.GT.AND P0, PT, R14, 0x48, PT ;  /* 0x000000480e00780c */ /* 0x000fe20003f04270 */
[-C--:B0-----:R-:W-:Y:S01]  /*5c30*/  FMUL R7, R56, R88.reuse ;  /* 0x0000005838077220 */ /* 0x081fe20000400000 */
[----:B------:R-:W-:Y:S01]  /*5c40*/  @P3 STG.E desc[UR54][R4.64+0xe4], R55 ;  /* 0x0000e43704003986 */ /* 0x000fe2000c101936 */
[----:B------:R-:W-:Y:S02]  /*5c50*/  ISETP.GT.AND P3, PT, R0, 0x8, P1 ;  /* 0x000000080000780c */ /* 0x000fe40000f64270 */
[----:B------:R-:W-:Y:S02]  /*5c60*/  ISETP.GT.AND P1, PT, R14, 0x49, PT ;  /* 0x000000490e00780c */ /* 0x000fe40003f24270 */
[----:B------:R-:W-:Y:S01]  /*5c70*/  F2FP.TF32.F32.PACK_B R7, R7 ;  /* 0x00000007ff07723e */ /* 0x000fe200024050ff */
[----:B-1----:R-:W-:Y:S01]  /*5c80*/  FMUL R11, R62, R88 ;  /* 0x000000583e0b7220 */ /* 0x002fe20000400000 */
[----:B------:R-:W-:-:S03]  /*5c90*/  F2FP.TF32.F32.PACK_B R61, R61 ;  /* 0x0000003dff3d723e */ /* 0x000fc600024050ff */
[----:B------:R0:W-:Y:S01]  /*5ca0*/  @P5 STG.E desc[UR54][R2.64+0x100], R7 ;  /* 0x0001000702005986 */ /* 0x0001e2000c101936 */
[C---:B------:R-:W-:Y:S02]  /*5cb0*/  ISETP.GT.AND P5, PT, R0.reuse, RZ, P0 ;  /* 0x000000ff0000720c */ /* 0x040fe400007a4270 */
[----:B------:R-:W-:Y:S01]  /*5cc0*/  F2FP.TF32.F32.PACK_B R11, R11 ;  /* 0x0000000bff0b723e */ /* 0x000fe200024050ff */
[----:B------:R-:W-:Y:S01]  /*5cd0*/  @P4 STG.E desc[UR54][R2.64+0x104], R57 ;  /* 0x0001043902004986 */ /* 0x000fe2000c101936 */
[C---:B------:R-:W-:Y:S02]  /*5ce0*/  ISETP.GT.AND P4, PT, R0.reuse, RZ, P1 ;  /* 0x000000ff0000720c */ /* 0x040fe40000f84270 */
[----:B------:R-:W-:Y:S01]  /*5cf0*/  F2FP.TF32.F32.PACK_B R63, R63 ;  /* 0x0000003fff3f723e */ /* 0x000fe200024050ff */
[----:B------:R1:W-:Y:S01]  /*5d00*/  @P2 STG.E desc[UR54][R4.64+0x100], R9 ;  /* 0x0001000904002986 */ /* 0x0003e2000c101936 */
[----:B------:R-:W-:Y:S02]  /*5d10*/  ISETP.GT.AND P2, PT, R0, 0x8, P0 ;  /* 0x000000080000780c */ /* 0x000fe40000744270 */
[----:B------:R-:W-:Y:S01]  /*5d20*/  ISETP.GT.AND P0, PT, R14, 0x50, PT ;  /* 0x000000500e00780c */ /* 0x000fe20003f04270 */
[----:B0-----:R-:W-:Y:S01]  /*5d30*/  FMUL R7, R60, R88 ;  /* 0x000000583c077220 */ /* 0x001fe20000400000 */
[----:B------:R-:W-:Y:S01]  /*5d40*/  @P3 STG.E desc[UR54][R4.64+0x104], R59 ;  /* 0x0001043b04003986 */ /* 0x000fe2000c101936 */
[----:B------:R-:W-:-:S02]  /*5d50*/  ISETP.GT.AND P3, PT, R0, 0x8, P1 ;  /* 0x000000080000780c */ /* 0x000fc40000f64270 */
        /* <DEDUP_REMOVED lines=38> */
[----:B------:R-:W-:Y:S01]  /*5fc0*/  ISETP.GT.AND P0, PT, R0, 0x8, P0 ;  /* 0x000000080000780c */ /* 0x000fe20000704270 */
[----:B------:R-:W-:Y:S01]  /*5fd0*/  @P4 STG.E desc[UR54][R2.64+0x164], R69 ;  /* 0x0001644502004986 */ /* 0x000fe2000c101936 */
[----:B------:R-:W-:Y:S02]  /*5fe0*/  ISETP.GT.AND P4, PT, R14, 0x69, PT ;  /* 0x000000690e00780c */ /* 0x000fe40003f84270 */
[----:B------:R-:W-:Y:S01]  /*5ff0*/  F2FP.TF32.F32.PACK_B R9, R9 ;  /* 0x00000009ff09723e */ /* 0x000fe200024050ff */
[----:B------:R1:W-:Y:S01]  /*6000*/  @P2 STG.E desc[UR54][R4.64+0x160], R11 ;  /* 0x0001600b04002986 */ /* 0x0003e2000c101936 */
[C---:B------:R-:W-:Y:S02]  /*6010*/  ISETP.GT.AND P2, PT, R0.reuse, RZ, P1 ;  /* 0x000000ff0000720c */ /* 0x040fe40000f44270 */
[----:B------:R-:W-:Y:S01]  /*6020*/  ISETP.GT.AND P1, PT, R0, 0x8, P1 ;  /* 0x000000080000780c */ /* 0x000fe20000f24270 */
[----:B0-----:R-:W-:Y:S01]  /*6030*/  FMUL R7, R72, R88 ;  /* 0x0000005848077220 */ /* 0x001fe20000400000 */
[----:B------:R-:W-:Y:S01]  /*6040*/  @P3 STG.E desc[UR54][R4.64+0x164], R71 ;  /* 0x0001644704003986 */ /* 0x000fe2000c101936 */
[----:B------:R-:W-:-:S02]  /*6050*/  ISETP.GT.AND P6, PT, R0, RZ, P4 ;  /* 0x000000ff0000720c */ /* 0x000fc400027c4270 */
[----:B------:R-:W-:Y:S02]  /*6060*/  F2FP.TF32.F32.PACK_B R75, R75 ;  /* 0x0000004bff4b723e */ /* 0x000fe400024050ff */
[----:B------:R-:W-:Y:S02]  /*6070*/  F2FP.TF32.F32.PACK_B R7, R7 ;  /* 0x00000007ff07723e */ /* 0x000fe400024050ff */
[----:B------:R-:W-:Y:S01]  /*6080*/  F2FP.TF32.F32.PACK_B R77, R77 ;  /* 0x0000004dff4d723e */ /* 0x000fe200024050ff */
[----:B-1----:R-:W-:Y:S01]  /*6090*/  FMUL R11, R82, R88 ;  /* 0x00000058520b7220 */ /* 0x002fe20000400000 */
[----:B------:R-:W-:Y:S01]  /*60a0*/  ISETP.GT.AND P4, PT, R0, 0x8, P4 ;  /* 0x000000080000780c */ /* 0x000fe20002784270 */
[----:B------:R0:W-:Y:S01]  /*60b0*/  @P5 STG.E desc[UR54][R2.64+0x180], R7 ;  /* 0x0001800702005986 */ /* 0x0001e2000c101936 */
[----:B------:R-:W-:Y:S02]  /*60c0*/  ISETP.GT.AND P5, PT, R14, 0x68, PT ;  /* 0x000000680e00780c */ /* 0x000fe40003fa4270 */
[----:B------:R-:W-:Y:S01]  /*60d0*/  F2FP.TF32.F32.PACK_B R79, R79 ;  /* 0x0000004fff4f723e */ /* 0x000fe200024050ff */
[----:B------:R-:W-:Y:S01]  /*60e0*/  @P2 STG.E desc[UR54][R2.64+0x184], R73 ;  /* 0x0001844902002986 */ /* 0x000fe2000c101936 */
[----:B------:R-:W-:-:S02]  /*60f0*/  ISETP.GT.AND P3, PT, R0, RZ, P5 ;  /* 0x000000ff0000720c */ /* 0x000fc40002f64270 */
[----:B------:R-:W-:Y:S01]  /*6100*/  ISETP.GT.AND P5, PT, R0, 0x8, P5 ;  /* 0x000000080000780c */ /* 0x000fe20002fa4270 */
[----:B------:R1:W-:Y:S01]  /*6110*/  @P0 STG.E desc[UR54][R4.64+0x180], R9 ;  /* 0x0001800904000986 */ /* 0x0003e2000c101936 */
[C---:B------:R-:W-:Y:S02]  /*6120*/  ISETP.GT.AND P2, PT, R14.reuse, 0x71, PT ;  /* 0x000000710e00780c */ /* 0x040fe40003f44270 */
[----:B------:R-:W-:Y:S01]  /*6130*/  ISETP.GT.AND P0, PT, R14, 0x79, PT ;  /* 0x000000790e00780c */ /* 0x000fe20003f04270 */
[-C--:B0-----:R-:W-:Y:S01]  /*6140*/  FMUL R7, R76, R88.reuse ;  /* 0x000000584c077220 */ /* 0x081fe20000400000 */
[----:B------:R-:W-:Y:S01]  /*6150*/  @P1 STG.E desc[UR54][R4.64+0x184], R75 ;  /* 0x0001844b04001986 */ /* 0x000fe2000c101936 */
[----:B------:R-:W-:Y:S02]  /*6160*/  ISETP.GT.AND P1, PT, R14, 0x78, PT ;  /* 0x000000780e00780c */ /* 0x000fe40003f24270 */
[----:B------:R-:W-:Y:S02]  /*6170*/  F2FP.TF32.F32.PACK_B R81, R81 ;  /* 0x00000051ff51723e */ /* 0x000fe400024050ff */
[----:B------:R-:W-:Y:S01]  /*6180*/  F2FP.TF32.F32.PACK_B R7, R7 ;  /* 0x00000007ff07723e */ /* 0x000fe200024050ff */
[----:B-1----:R-:W-:Y:S01]  /*6190*/  FMUL R9, R78, R88 ;  /* 0x000000584e097220 */ /* 0x002fe20000400000 */
[----:B------:R-:W-:-:S03]  /*61a0*/  F2FP.TF32.F32.PACK_B R11, R11 ;  /* 0x0000000bff0b723e */ /* 0x000fc600024050ff */
[----:B------:R0:W-:Y:S01]  /*61b0*/  @P3 STG.E desc[UR54][R2.64+0x1a0], R7 ;  /* 0x0001a00702003986 */ /* 0x0001e2000c101936 */
[----:B------:R-:W-:Y:S02]  /*61c0*/  ISETP.GT.AND P3, PT, R14, 0x70, PT ;  /* 0x000000700e00780c */ /* 0x000fe40003f64270 */
[----:B------:R-:W-:Y:S01]  /*61d0*/  F2FP.TF32.F32.PACK_B R9, R9 ;  /* 0x00000009ff09723e */ /* 0x000fe200024050ff */
[----:B------:R-:W-:Y:S01]  /*61e0*/  @P6 STG.E desc[UR54][R2.64+0x1a4], R77 ;  /* 0x0001a44d02006986 */ /* 0x000fe2000c101936 */
[C---:B------:R-:W-:Y:S02]  /*61f0*/  ISETP.GT.AND P6, PT, R0.reuse, RZ, P3 ;  /* 0x000000ff0000720c */ /* 0x040fe40001fc4270 */
[C---:B------:R-:W-:Y:S01]  /*6200*/  ISETP.GT.AND P3, PT, R0.reuse, 0x8, P3 ;  /* 0x000000080000780c */ /* 0x040fe20001f64270 */
[----:B------:R-:W-:Y:S01]  /*6210*/  @P5 STG.E desc[UR54][R4.64+0x1a0], R9 ;  /* 0x0001a00904005986 */ /* 0x000fe2000c101936 */
[C---:B------:R-:W-:Y:S02]  /*6220*/  ISETP.GT.AND P5, PT, R0.reuse, RZ, P2 ;  /* 0x000000ff0000720c */ /* 0x040fe400017a4270 */
[----:B------:R-:W-:Y:S01]  /*6230*/  ISETP.GT.AND P2, PT, R0, 0x8, P2 ;  /* 0x000000080000780c */ /* 0x000fe20001744270 */
[----:B0-----:R-:W-:Y:S01]  /*6240*/  FMUL R7, R80, R88 ;  /* 0x0000005850077220 */ /* 0x001fe20000400000 */
[----:B------:R-:W-:Y:S01]  /*6250*/  @P4 STG.E desc[UR54][R4.64+0x1a4], R79 ;  /* 0x0001a44f04004986 */ /* 0x000fe2000c101936 */
[----:B------:R-:W-:-:S02]  /*6260*/  ISETP.GT.AND P4, PT, R0, RZ, P1 ;  /* 0x000000ff0000720c */ /* 0x000fc40000f84270 */
[C---:B------:R-:W-:Y:S02]  /*6270*/  ISETP.GT.AND P1, PT, R0.reuse, 0x8, P1 ;  /* 0x000000080000780c */ /* 0x040fe40000f24270 */
[----:B------:R-:W-:Y:S02]  /*6280*/  F2FP.TF32.F32.PACK_B R7, R7 ;  /* 0x00000007ff07723e */ /* 0x000fe400024050ff */
[----:B------:R-:W-:Y:S02]  /*6290*/  F2FP.TF32.F32.PACK_B R83, R83 ;  /* 0x00000053ff53723e */ /* 0x000fe400024050ff */
[----:B------:R-:W-:Y:S01]  /*62a0*/  F2FP.TF32.F32.PACK_B R13, R13 ;  /* 0x0000000dff0d723e */ /* 0x000fe200024050ff */
[----:B------:R-:W-:Y:S01]  /*62b0*/  @P6 STG.E desc[UR54][R2.64+0x1c0], R7 ;  /* 0x0001c00702006986 */ /* 0x000fe2000c101936 */
[C---:B------:R-:W-:Y:S02]  /*62c0*/  ISETP.GT.AND P6, PT, R0.reuse, RZ, P0 ;  /* 0x000000ff0000720c */ /* 0x040fe400007c4270 */
[----:B------:R-:W-:Y:S01]  /*62d0*/  ISETP.GT.AND P0, PT, R0, 0x8, P0 ;  /* 0x000000080000780c */ /* 0x000fe20000704270 */
[----:B------:R-:W-:Y:S01]  /*62e0*/  @P5 STG.E desc[UR54][R2.64+0x1c4], R81 ;  /* 0x0001c45102005986 */ /* 0x000fe2000c101936 */
[----:B------:R-:W-:-:S02]  /*62f0*/  F2FP.TF32.F32.PACK_B R85, R85 ;  /* 0x00000055ff55723e */ /* 0x000fc400024050ff */
[----:B------:R-:W-:Y:S01]  /*6300*/  F2FP.TF32.F32.PACK_B R15, R15 ;  /* 0x0000000fff0f723e */ /* 0x000fe200024050ff */
[----:B------:R-:W-:Y:S01]  /*6310*/  @P3 STG.E desc[UR54][R4.64+0x1c0], R11 ;  /* 0x0001c00b04003986 */ /* 0x000fe2000c101936 */
[----:B------:R-:W-:-:S03]  /*6320*/  F2FP.TF32.F32.PACK_B R87, R87 ;  /* 0x00000057ff57723e */ /* 0x000fc600024050ff */
[----:B------:R-:W-:Y:S04]  /*6330*/  @P2 STG.E desc[UR54][R4.64+0x1c4], R83 ;  /* 0x0001c45304002986 */ /* 0x000fe8000c101936 */
[----:B------:R-:W-:Y:S04]  /*6340*/  @P4 STG.E desc[UR54][R2.64+0x1e0], R13 ;  /* 0x0001e00d02004986 */ /* 0x000fe8000c101936 */
[----:B------:R0:W-:Y:S02]  /*6350*/  @P6 STG.E desc[UR54][R2.64+0x1e4], R85 ;  /* 0x0001e45502006986 */ /* 0x0001e4000c101936 */
[----:B0-----:R-:W-:-:S02]  /*6360*/  @P1 IMAD.MOV.U32 R2, RZ, RZ, R4 ;  /* 0x000000ffff021224 */ /* 0x001fc400078e0004 */
[----:B------:R-:W-:-:S05]  /*6370*/  @P1 IMAD.MOV.U32 R3, RZ, RZ, R5 ;  /* 0x000000ffff031224 */ /* 0x000fca00078e0005 */
[----:B------:R0:W-:Y:S04]  /*6380*/  @P1 STG.E desc[UR54][R2.64+0x1e0], R15 ;  /* 0x0001e00f02001986 */ /* 0x0001e8000c101936 */
[----:B------:R0:W-:Y:S02]  /*6390*/  @P0 STG.E desc[UR54][R4.64+0x1e4], R87 ;  /* 0x0001e45704000986 */ /* 0x0001e4000c101936 */
.L_x_161:
[----:B------:R-:W-:Y:S05]  /*63a0*/  BSYNC B0 ;  /* 0x0000000000007941 */ /* 0x000fea0003800000 */
.L_x_35:
[----:B0-----:R-:W-:Y:S01]  /*63b0*/  IMAD.U32 R2, RZ, RZ, UR52 ;  /* 0x00000034ff027e24 */ /* 0x001fe2000f8e00ff */
[----:B------:R-:W-:Y:S01]  /*63c0*/  ULDC.64 UR4, c[0x0][0x650] ;  /* 0x0001940000047ab9 */ /* 0x000fe20000000a00 */
[----:B------:R-:W-:Y:S01]  /*63d0*/  IMAD.U32 R3, RZ, RZ, UR53 ;  /* 0x00000035ff037e24 */ /* 0x000fe2000f8e00ff */
[----:B------:R0:W-:Y:S01]  /*63e0*/  SYNCS.ARRIVE.TRANS64.A1T0 RZ, [R98+UR50], RZ ;  /* 0x000000ff62ff79a7 */ /* 0x0001e20008100032 */
[----:B------:R-:W-:Y:S01]  /*63f0*/  PRMT R0, RZ, 0x7610, R0 ;  /* 0x00007610ff007816 */ /* 0x000fe20000000000 */
[----:B------:R-:W-:Y:S01]  /*6400*/  IMAD.MOV.U32 R18, RZ, RZ, -0x1 ;  /* 0xffffffffff127424 */ /* 0x000fe200078e00ff */
[----:B------:R-:W-:Y:S01]  /*6410*/  LEA R16, P0, R2, R16, 0x1 ;  /* 0x0000001002107211 */ /* 0x000fe200078008ff */
[----:B------:R-:W-:Y:S02]  /*6420*/  IMAD.MOV.U32 R2, RZ, RZ, -0x1 ;  /* 0xffffffffff027424 */ /* 0x000fe400078e00ff */
[----:B------:R-:W-:Y:S01]  /*6430*/  IMAD.MOV.U32 R19, RZ, RZ, -0x1 ;  /* 0xffffffffff137424 */ /* 0x000fe200078e00ff */
[----:B------:R-:W-:-:S02]  /*6440*/  IADD3.X R17, R17, UR41, RZ, P0, !PT ;  /* 0x0000002911117c10 */ /* 0x000fc400087fe4ff */
[----:B------:R-:W-:-:S04]  /*6450*/  ISETP.GE.U32.AND P0, PT, R16, UR4, PT ;  /* 0x0000000410007c0c */ /* 0x000fc8000bf06070 */
[----:B------:R-:W-:-:S13]  /*6460*/  ISETP.GE.U32.AND.EX P0, PT, R17, UR5, PT, P0 ;  /* 0x0000000511007c0c */ /* 0x000fda000bf06100 */
[----:B0-----:R-:W-:Y:S05]  /*6470*/  @P0 BRA `(.L_x_162) ;  /* 0x0000000400700947 */ /* 0x001fea0003800000 */
[----:B------:R-:W0:Y:S01]  /*6480*/  S2UR UR7, SR_CTAID.X ;  /* 0x00000000000779c3 */ /* 0x000e220000002500 */
[----:B------:R-:W-:Y:S01]  /*6490*/  ULDC.64 UR4, c[0x0][0x628] ;  /* 0x00018a0000047ab9 */ /* 0x000fe20000000a00 */
[----:B------:R-:W-:Y:S01]  /*64a0*/  ULDC UR6, c[0x0][0x150] ;  /* 0x0000540000067ab9 */ /* 0x000fe20000000800 */
[----:B------:R-:W-:Y:S01]  /*64b0*/  ISETP.NE.U32.AND P0, PT, RZ, UR4, PT ;  /* 0x00000004ff007c0c */ /* 0x000fe2000bf05070 */
[----:B------:R-:W-:Y:S01]  /*64c0*/  ULDC UR15, c[0x0][0x630] ;  /* 0x00018c00000f7ab9 */ /* 0x000fe20000000800 */
[C---:B------:R-:W-:Y:S02]  /*64d0*/  R2UR UR17, R16.reuse ;  /* 0x00000000101172ca */ /* 0x040fe400000e0000 */
[----:B------:R-:W-:Y:S01]  /*64e0*/  ISETP.NE.AND.EX P0, PT, RZ, UR5, PT, P0 ;  /* 0x00000005ff007c0c */ /* 0x000fe2000bf05300 */
[----:B------:R-:W1:Y:S01]  /*64f0*/  S2UR UR16, SR_CTAID.Y ;  /* 0x00000000001079c3 */ /* 0x000e620000002600 */
[----:B------:R-:W-:Y:S02]  /*6500*/  R2UR UR12, R16 ;  /* 0x00000000100c72ca */ /* 0x000fe400000e0000 */
[----:B------:R-:W-:-:S02]  /*6510*/  R2UR UR13, R17 ;  /* 0x00000000110d72ca */ /* 0x000fc400000e0000 */
[----:B0-----:R-:W-:-:S05]  /*6520*/  I2FP.F32.U32 R0, UR7 ;  /* 0x0000000700007c45 */ /* 0x001fca0008201000 */
[----:B------:R-:W-:Y:S01]  /*6530*/  FMUL R0, R0, UR6 ;  /* 0x0000000600007c20 */ /* 0x000fe20008400000 */
[----:B------:R-:W-:Y:S01]  /*6540*/  ULDC UR6, c[0x0][0x154] ;  /* 0x0000550000067ab9 */ /* 0x000fe20000000800 */
[----:B-1----:R-:W-:-:S04]  /*6550*/  I2FP.F32.U32 R2, UR16 ;  /* 0x0000001000027c45 */ /* 0x002fc80008201000 */
[----:B------:R-:W0:Y:S01]  /*6560*/  F2I.U32.TRUNC.NTZ R0, R0 ;  /* 0x0000000000007305 */ /* 0x000e22000020f000 */
[----:B------:R-:W-:Y:S01]  /*6570*/  FMUL R2, R2, UR6 ;  /* 0x0000000602027c20 */ /* 0x000fe20008400000 */
[----:B------:R-:W-:Y:S06]  /*6580*/  @!P0 BRA `(.L_x_163) ;  /* 0x0000000000308947 */ /* 0x000fec0003800000 */
        /* <DEDUP_REMOVED lines=12> */
.L_x_163:
[----:B------:R-:W-:Y:S01]  /*6650*/  USHF.R.U64 UR6, UR12, UR15, UR13 ;  /* 0x0000000f0c067299 */ /* 0x000fe2000800120d */
[----:B------:R-:W-:Y:S01]  /*6660*/  R2UR UR5, R17 ;  /* 0x00000000110572ca */ /* 0x000fe200000e0000 */
[----:B------:R-:W-:Y:S01]  /*6670*/  USHF.R.U32.HI UR4, URZ, UR15, UR13 ;  /* 0x0000000f3f047299 */ /* 0x000fe2000801160d */
[----:B------:R-:W1:Y:S01]  /*6680*/  F2I.U32.TRUNC.NTZ R2, R2 ;  /* 0x0000000200027305 */ /* 0x000e62000020f000 */
[----:B------:R-:W-:Y:S01]  /*6690*/  UIADD3 UR9, UP0, URZ, -UR6, URZ ;  /* 0x800000063f097290 */ /* 0x000fe2000ff1e03f */
[----:B------:R-:W-:Y:S01]  /*66a0*/  ULDC.64 UR10, c[0x0][0x620] ;  /* 0x00018800000a7ab9 */ /* 0x000fe20000000a00 */
[----:B------:R-:W-:Y:S02]  /*66b0*/  ULDC UR14, c[0x0][0x608] ;  /* 0x00018200000e7ab9 */ /* 0x000fe40000000800 */
[----:B------:R-:W-:Y:S01]  /*66c0*/  UIADD3.X UR4, URZ, ~UR4, URZ, UP0, !UPT ;  /* 0x800000043f047290 */ /* 0x000fe200087fe43f */
[----:B------:R-:W-:Y:S01]  /*66d0*/  ULDC UR15, c[0x0][0x658] ;  /* 0x00019600000f7ab9 */ /* 0x000fe20000000800 */
[----:B------:R-:W-:-:S02]  /*66e0*/  ULDC UR12, c[0x0][0x144] ;  /* 0x00005100000c7ab9 */ /* 0x000fc40000000800 */
[----:B------:R-:W-:Y:S01]  /*66f0*/  UIMAD UR8, UR4, UR10, URZ ;  /* 0x0000000a040872a4 */ /* 0x000fe2000f8e023f */
[----:B------:R-:W-:Y:S02]  /*6700*/  ULDC UR22, c[0x0][0x148] ;  /* 0x0000520000167ab9 */ /* 0x000fe40000000800 */
[----:B------:R-:W-:Y:S01]  /*6710*/  UMOV UR4, UR17 ;  /* 0x0000001100047c82 */ /* 0x000fe20008000000 */
[----:B------:R-:W-:Y:S02]  /*6720*/  UIMAD UR8, UR9, UR11, UR8 ;  /* 0x0000000b090872a4 */ /* 0x000fe4000f8e0208 */
[----:B------:R-:W-:Y:S01]  /*6730*/  UIMAD.WIDE.U32 UR4, UR9, UR10, UR4 ;  /* 0x0000000a090472a5 */ /* 0x000fe2000f8e0004 */
[----:B0-----:R-:W-:Y:S01]  /*6740*/  R2UR UR9, R0 ;  /* 0x00000000000972ca */ /* 0x001fe200000e0000 */
[----:B------:R-:W-:Y:S01]  /*6750*/  ULDC UR20, c[0x0][0x648] ;  /* 0x0001920000147ab9 */ /* 0x000fe20000000800 */
[----:B-1----:R-:W-:Y:S01]  /*6760*/  R2UR UR13, R2 ;  /* 0x00000000020d72ca */ /* 0x002fe200000e0000 */
[----:B------:R-:W-:Y:S01]  /*6770*/  UIADD3 UR8, UR5, UR8, URZ ;  /* 0x0000000805087290 */ /* 0x000fe2000fffe03f */
[----:B------:R-:W-:-:S02]  /*6780*/  ULDC UR21, c[0x0][0x638] ;  /* 0x00018e0000157ab9 */ /* 0x000fc40000000800 */
[----:B------:R-:W-:Y:S02]  /*6790*/  ULDC UR5, c[0x0][0x618] ;  /* 0x0001860000057ab9 */ /* 0x000fe40000000800 */
[----:B------:R-:W-:Y:S02]  /*67a0*/  USHF.R.U64 UR10, UR4, UR5, UR8 ;  /* 0x00000005040a7299 */ /* 0x000fe40008001208 */
[----:B------:R-:W-:-:S03]  /*67b0*/  USHF.R.U32.HI UR8, URZ, UR5, UR8 ;  /* 0x000000053f087299 */ /* 0x000fc60008011608 */
[----:B------:R-:W-:Y:S01]  /*67c0*/  ULDC.64 UR4, c[0x0][0x640] ;  /* 0x0001900000047ab9 */ /* 0x000fe20000000a00 */
[----:B------:R-:W-:Y:S01]  /*67d0*/  USHF.R.U64 UR11, UR10, UR14, UR8 ;  /* 0x0000000e0a0b7299 */ /* 0x000fe20008001208 */
[----:B------:R-:W-:Y:S01]  /*67e0*/  ISETP.NE.U32.AND P0, PT, RZ, UR4, PT ;  /* 0x00000004ff007c0c */ /* 0x000fe2000bf05070 */
[----:B------:R-:W-:Y:S02]  /*67f0*/  USHF.R.U32.HI UR8, URZ, UR14, UR8 ;  /* 0x0000000e3f087299 */ /* 0x000fe40008011608 */
[----:B------:R-:W-:Y:S01]  /*6800*/  UIADD3 UR9, -UR9, URZ, URZ ;  /* 0x0000003f09097290 */ /* 0x000fe2000fffe13f */
[----:B------:R-:W-:Y:S01]  /*6810*/  ISETP.NE.AND.EX P0, PT, RZ, UR5, PT, P0 ;  /* 0x00000005ff007c0c */ /* 0x000fe2000bf05300 */
[----:B------:R-:W-:Y:S02]  /*6820*/  USHF.R.U64 UR17, UR11, UR15, UR8 ;  /* 0x0000000f0b117299 */ /* 0x000fe40008001208 */
[----:B------:R-:W-:Y:S02]  /*6830*/  UIADD3 UR18, -UR13, URZ, URZ ;  /* 0x0000003f0d127290 */ /* 0x000fe4000fffe13f */
[----:B------:R-:W-:-:S02]  /*6840*/  USHF.R.U32.HI UR15, URZ, UR15, UR8 ;  /* 0x0000000f3f0f7299 */ /* 0x000fc40008011608 */
[----:B------:R-:W-:Y:S01]  /*6850*/  UIMAD UR19, UR12, UR9, UR7 ;  /* 0x000000090c1372a4 */ /* 0x000fe2000f8e0207 */
[----:B------:R-:W-:-:S05]  /*6860*/  UMOV UR14, UR17 ;  /* 0x00000011000e7c82 */ /* 0x000fca0008000000 */
[----:B------:R-:W-:Y:S06]  /*6870*/  @!P0 BRA `(.L_x_164) ;  /* 0x0000000000288947 */ /* 0x000fec0003800000 */
        /* <DEDUP_REMOVED lines=10> */
.L_x_164:
[----:B------:R-:W-:Y:S01]  /*6920*/  UISETP.NE.AND UP0, UPT, UR38, URZ, UPT ;  /* 0x0000003f2600728c */ /* 0x000fe2000bf05270 */
[----:B------:R-:W-:Y:S01]  /*6930*/  IMAD.MOV.U32 R0, RZ, RZ, 0x1 ;  /* 0x00000001ff007424 */ /* 0x000fe200078e00ff */
[----:B------:R-:W-:Y:S01]  /*6940*/  USHF.R.U64 UR5, UR14, UR20, UR15 ;  /* 0x000000140e057299 */ /* 0x000fe2000800120f */
[----:B------:R-:W-:Y:S01]  /*6950*/  IMAD.U32 R19, RZ, RZ, UR6 ;  /* 0x00000006ff137e24 */ /* 0x000fe2000f8e00ff */
[----:B------:R-:W-:Y:S02]  /*6960*/  ULOP3.LUT UR4, UR11, UR47, URZ, 0xc0, !UPT ;  /* 0x0000002f0b047292 */ /* 0x000fe4000f8ec03f */
[----:B------:R-:W-:Y:S02]  /*6970*/  UIADD3 UR7, -UR5, URZ, URZ ;  /* 0x0000003f05077290 */ /* 0x000fe4000fffe13f */
[----:B------:R-:W-:Y:S02]  /*6980*/  UIMAD UR4, UR44, UR5, UR4 ;  /* 0x000000052c0472a4 */ /* 0x000fe4000f8e0204 */
[----:B------:R-:W-:-:S02]  /*6990*/  ULOP3.LUT UR10, UR10, UR43, URZ, 0xc0, !UPT ;  /* 0x0000002b0a0a7292 */ /* 0x000fc4000f8ec03f */
[----:B------:R-:W-:Y:S02]  /*69a0*/  @UP0 UIMAD UR19, UR22, UR18, UR16 ;  /* 0x00000012161302a4 */ /* 0x000fe4000f8e0210 */
[----:B------:R-:W-:Y:S01]  /*69b0*/  UIMAD UR5, UR7, UR21, UR17 ;  /* 0x00000015070572a4 */ /* 0x000fe2000f8e0211 */
[----:B------:R-:W-:Y:S02]  /*69c0*/  ULDC UR8, c[0x0][0x600] ;  /* 0x0001800000087ab9 */ /* 0x000fe40000000800 */
[----:B------:R-:W-:Y:S01]  /*69d0*/  ULDC UR7, c[0x0][0x610] ;  /* 0x0001840000077ab9 */ /* 0x000fe20000000800 */
[----:B------:R-:W-:Y:S02]  /*69e0*/  UIMAD UR5, UR5, UR8, UR10 ;  /* 0x00000008050572a4 */ /* 0x000fe4000f8e020a */
[----:B------:R-:W-:-:S04]  /*69f0*/  UIMAD UR4, UR4, UR7, UR19 ;  /* 0x00000007040472a4 */ /* 0x000fc8000f8e0213 */
[----:B------:R-:W-:Y:S02]  /*6a00*/  USEL UR7, UR5, UR4, !UP0 ;  /* 0x0000000405077287 */ /* 0x000fe4000c000000 */
[----:B------:R-:W-:-:S04]  /*6a10*/  USEL UR4, UR4, UR5, !UP0 ;  /* 0x0000000504047287 */ /* 0x000fc8000c000000 */
[----:B------:R-:W-:Y:S02]  /*6a20*/  IMAD.U32 R2, RZ, RZ, UR7 ;  /* 0x00000007ff027e24 */ /* 0x000fe4000f8e00ff */
[----:B------:R-:W-:-:S07]  /*6a30*/  IMAD.U32 R18, RZ, RZ, UR4 ;  /* 0x00000004ff127e24 */ /* 0x000fce000f8e00ff */
.L_x_162:
[----:B------:R-:W-:Y:S01]  /*6a40*/  UIADD3 UR45, UR40, UR45, URZ ;  /* 0x0000002d282d7290 */ /* 0x000fe2000fffe03f */
[----:B------:R-:W-:Y:S02]  /*6a50*/  LOP3.LUT P0, RZ, R0, 0xff, RZ, 0xc0, !PT ;  /* 0x000000ff00ff7812 */ /* 0x000fe4000780c0ff */
[----:B------:R-:W-:Y:S01]  /*6a60*/  LOP3.LUT R100, R100, 0x1, RZ, 0x3c, !PT ;  /* 0x0000000164647812 */ /* 0x000fe200078e3cff */
[----:B------:R-:W-:Y:S02]  /*6a70*/  USHF.R.U32.HI UR4, URZ, 0x2, UR45 ;  /* 0x000000023f047899 */ /* 0x000fe4000801162d */
[----:B------:R-:W-:Y:S02]  /*6a80*/  UISETP.GT.U32.AND UP0, UPT, UR45, 0x3, UPT ;  /* 0x000000032d00788c */ /* 0x000fe4000bf04070 */
[----:B------:R-:W-:Y:S02]  /*6a90*/  ULOP3.LUT UR4, UR4, 0x1, URZ, 0xc0, !UPT ;  /* 0x0000000104047892 */ /* 0x000fe4000f8ec03f */
[----:B------:R-:W-:-:S02]  /*6aa0*/  UISETP.LT.U32.AND UP0, UPT, UR40, 0x4, UP0 ;  /* 0x000000042800788c */ /* 0x000fc40008701070 */
[----:B------:R-:W-:Y:S02]  /*6ab0*/  UISETP.NE.U32.AND UP1, UPT, UR4, 0x1, UPT ;  /* 0x000000010400788c */ /* 0x000fe4000bf25070 */
[----:B------:R-:W-:Y:S02]  /*6ac0*/  USEL UR5, URZ, 0x1, !UP0 ;  /* 0x000000013f057887 */ /* 0x000fe4000c000000 */
[----:B------:R-:W-:Y:S02]  /*6ad0*/  UISETP.GT.U32.AND UP1, UPT, UR40, 0x3, !UP1 ;  /* 0x000000032800788c */ /* 0x000fe4000cf24070 */
[----:B------:R-:W-:Y:S02]  /*6ae0*/  ULOP3.LUT UR45, UR45, 0x3, URZ, 0xc0, !UPT ;  /* 0x000000032d2d7892 */ /* 0x000fe4000f8ec03f */
[----:B------:R-:W-:-:S04]  /*6af0*/  USEL UR4, URZ, 0x1, !UP1 ;  /* 0x000000013f047887 */ /* 0x000fc8000c800000 */
[----:B------:R-:W-:Y:S01]  /*6b00*/  ULOP3.LUT UR48, UR4, UR48, UR5, 0x96, !UPT ;  /* 0x0000003004307292 */ /* 0x000fe2000f8e9605 */
[----:B------:R-:W-:Y:S11]  /*6b10*/  @P0 BRA `(.L_x_165) ;  /* 0xffffffac00500947 */ /* 0x000ff6000383ffff */
[----:B------:R-:W-:Y:S05]  /*6b20*/  EXIT ;  /* 0x000000000000794d */ /* 0x000fea0003800000 */
.L_x_16:
[----:B------:R-:W-:-:S08]  /*6b30*/  ISETP.NE.AND P0, PT, RZ, UR6, PT ;  /* 0x00000006ff007c0c */ /* 0x000fd0000bf05270 */
[----:B------:R-:W0:-:S00]  /*6b40*/  USETMAXREG.DEALLOC.CTAPOOL 0x28 ;  /* 0x00000028000079c8 */ /* 0x000e0000080e0500 */
[----:B------:R-:W-:Y:S05]  /*6b50*/  @P0 EXIT ;  /* 0x000000000000094d */ /* 0x000fea0003800000 */
[----:B0-----:R-:W-:Y:S01]  /*6b60*/  LOP3.LUT P0, RZ, R0, 0xff, RZ, 0xc0, !PT ;  /* 0x000000ff00ff7812 */ /* 0x001fe2000780c0ff */
[----:B------:R-:W-:Y:S02]  /*6b70*/  IMAD.MOV.U32 R0, RZ, RZ, 0x1 ;  /* 0x00000001ff007424 */ /* 0x000fe400078e00ff */
[----:B------:R-:W-:-:S10]  /*6b80*/  IMAD.MOV.U32 R8, RZ, RZ, RZ ;  /* 0x000000ffff087224 */ /* 0x000fd400078e00ff */
[----:B------:R-:W-:Y:S05]  /*6b90*/  @!P0 BRA `(.L_x_166) ;  /* 0x0000000c00308947 */ /* 0x000fea0003800000 */
[----:B------:R-:W0:Y:S01]  /*6ba0*/  S2R R9, SR_CgaCtaId ;  /* 0x0000000000097919 */ /* 0x000e220000008800 */
[----:B------:R-:W-:Y:S01]  /*6bb0*/  LOP3.LUT P0, RZ, R3, 0x1f, RZ, 0xc0, !PT ;  /* 0x0000001f03ff7812 */ /* 0x000fe2000780c0ff */
[----:B------:R-:W-:Y:S01]  /*6bc0*/  ULDC UR5, c[0x0][0x658] ;  /* 0x0001960000057ab9 */ /* 0x000fe20000000800 */
[----:B------:R-:W-:Y:S01]  /*6bd0*/  UMOV UR6, 0xffffffff ;  /* 0xffffffff00067882 */ /* 0x000fe20000000000 */
[----:B------:R-:W-:Y:S01]  /*6be0*/  BSSY B0, `(.L_x_166) ;  /* 0x00000c7000007945 */ /* 0x000fe20003800000 */
[----:B------:R-:W-:Y:S01]  /*6bf0*/  USHF.L.U32 UR6, UR6, UR5, URZ ;  /* 0x0000000506067299 */ /* 0x000fe2000800063f */
[C---:B------:R-:W-:Y:S01]  /*6c00*/  ISETP.NE.AND P3, PT, R4.reuse, RZ, PT ;  /* 0x000000ff0400720c */ /* 0x040fe20003f65270 */
[----:B------:R-:W-:Y:S01]  /*6c10*/  IMAD.MOV.U32 R10, RZ, RZ, 0x1 ;  /* 0x00000001ff0a7424 */ /* 0x000fe200078e00ff */
[----:B------:R-:W-:Y:S01]  /*6c20*/  ISETP.NE.OR P0, PT, R4, RZ, !P0 ;  /* 0x000000ff0400720c */ /* 0x000fe20004705670 */
[----:B------:R-:W-:Y:S01]  /*6c30*/  IMAD.MOV.U32 R0, RZ, RZ, 0x1 ;  /* 0x00000001ff007424 */ /* 0x000fe200078e00ff */
[----:B------:R-:W-:Y:S01]  /*6c40*/  ULDC UR4, c[0x0][0x600] ;  /* 0x0001800000047ab9 */ /* 0x000fe20000000800 */
[----:B------:R-:W-:Y:S01]  /*6c50*/  IMAD.MOV.U32 R8, RZ, RZ, RZ ;  /* 0x000000ffff087224 */ /* 0x000fe200078e00ff */
[----:B------:R-:W-:Y:S01]  /*6c60*/  UMOV UR7, 0x1 ;  /* 0x0000000100077882 */ /* 0x000fe20000000000 */
[----:B------:R-:W-:-:S02]  /*6c70*/  UIADD3 UR19, UR39, 0x1, URZ ;  /* 0x0000000127137890 */ /* 0x000fc4000fffe03f */
[----:B------:R-:W-:Y:S02]  /*6c80*/  ULOP3.LUT UR22, UR36, 0x2, URZ, 0xfc, !UPT ;  /* 0x0000000224167892 */ /* 0x000fe4000f8efc3f */
[----:B------:R-:W-:Y:S02]  /*6c90*/  UIADD3 UR4, UR4, -0x1, URZ ;  /* 0xffffffff04047890 */ /* 0x000fe4000fffe03f */
[----:B------:R-:W-:Y:S02]  /*6ca0*/  USHF.L.U32 UR5, UR7, UR5, URZ ;  /* 0x0000000507057299 */ /* 0x000fe4000800063f */
[----:B------:R-:W-:Y:S01]  /*6cb0*/  ULOP3.LUT UR6, URZ, UR6, URZ, 0x33, !UPT ;  /* 0x000000063f067292 */ /* 0x000fe2000f8e333f */
[----:B------:R-:W-:Y:S01]  /*6cc0*/  ULDC.64 UR20, c[0x0][0x198] ;  /* 0x0000660000147ab9 */ /* 0x000fe20000000a00 */
[C---:B0-----:R-:W-:Y:S02]  /*6cd0*/  IMAD.SHL.U32 R11, R9.reuse, 0x40, RZ ;  /* 0x00000040090b7824 */ /* 0x041fe400078e00ff */
[----:B------:R-:W-:-:S03]  /*6ce0*/  IMAD.SHL.U32 R9, R9, 0x800, RZ ;  /* 0x0000080009097824 */ /* 0x000fc600078e00ff */
[----:B------:R-:W-:Y:S02]  /*6cf0*/  LOP3.LUT R11, R11, 0x40, RZ, 0xc0, !PT ;  /* 0x000000400b0b7812 */ /* 0x000fe400078ec0ff */
[----:B------:R-:W-:-:S07]  /*6d00*/  LOP3.LUT R9, R9, 0x800, RZ, 0xc0, !PT ;  /* 0x0000080009097812 */ /* 0x000fce00078ec0ff */
.L_x_178:
[----:B------:R-:W-:-:S03]  /*6d10*/  UMOV UR7, 0xffffffff ;  /* 0xffffffff00077882 */ /* 0x000fc60000000000 */
[----:B------:R-:W-:Y:S05]  /*6d20*/  BRA.DIV UR7, `(.L_x_167) ;  /* 0x0000000e07e47947 */ /* 0x000fea000b800000 */
[----:B------:R-:W-:-:S13]  /*6d30*/  ELECT P6, URZ, PT ;  /* 0x00000000003f782f */ /* 0x000fda00038c0000 */
.L_x_191:
[----:B------:R-:W0:Y:S01]  /*6d40*/  LDC R3, c[0x0][0x28c] ;  /* 0x0000a300ff037b82 */ /* 0x000e220000000800 */
[----:B------:R-:W-:Y:S01]  /*6d50*/  BSSY B1, `(.L_x_168) ;  /* 0x000003a000017945 */ /* 0x000fe20003800000 */
[----:B0-----:R-:W-:-:S13]  /*6d60*/  ISETP.LT.OR P6, PT, R3, 0x1, !P6 ;  /* 0x000000010300780c */ /* 0x001fda00077c1670 */
[----:B------:R-:W-:Y:S05]  /*6d70*/  @P6 BRA `(.L_x_169) ;  /* 0x0000000000dc6947 */ /* 0x000fea0003800000 */
[----:B------:R-:W-:Y:S02]  /*6d80*/  IMAD R6, R2, 0x80, R11 ;  /* 0x0000008002067824 */ /* 0x000fe400078e020b */
[----:B------:R-:W-:Y:S02]  /*6d90*/  IMAD.SHL.U32 R18, R18, 0x40, RZ ;  /* 0x0000004012127824 */ /* 0x000fe400078e00ff */
[----:B------:R-:W-:Y:S02]  /*6da0*/  IMAD.MOV.U32 R13, RZ, RZ, RZ ;  /* 0x000000ffff0d7224 */ /* 0x000fe400078e00ff */
[----:B------:R-:W-:Y:S02]  /*6db0*/  IMAD.U32 R14, RZ, RZ, UR19 ;  /* 0x00000013ff0e7e24 */ /* 0x000fe4000f8e00ff */
[----:B------:R-:W-:Y:S02]  /*6dc0*/  IMAD.MOV.U32 R2, RZ, RZ, R0 ;  /* 0x000000ffff027224 */ /* 0x000fe400078e0000 */
[----:B------:R-:W-:-:S07]  /*6dd0*/  IMAD.MOV.U32 R4, RZ, RZ, R8 ;  /* 0x000000ffff047224 */ /* 0x000fce00078e0008 */
.L_x_173:
[----:B------:R-:W0:Y:S01]  /*6de0*/  S2R R12, SR_CgaCtaId ;  /* 0x00000000000c7919 */ /* 0x000e220000008800 */
[----:B------:R-:W-:Y:S01]  /*6df0*/  MOV R3, 0x400 ;  /* 0x0000040000037802 */ /* 0x000fe20000000f00 */
[----:B------:R-:W1:Y:S03]  /*6e00*/  @!P3 LDC R5, c[0x0][0x500] ;  /* 0x00014000ff05bb82 */ /* 0x000e660000000800 */
[----:B0-----:R-:W-:Y:S02]  /*6e10*/  LEA R7, R12, R3, 0x18 ;  /* 0x000000030c077211 */ /* 0x001fe400078ec0ff */
[----:B------:R-:W-:-:S03]  /*6e20*/  SHF.L.U32 R3, R2, 0x1f, RZ ;  /* 0x0000001f02037819 */ /* 0x000fc600000006ff */
[----:B------:R-:W-:-:S04]  /*6e30*/  IMAD R12, R4, 0x8, R7 ;  /* 0x00000008040c7824 */ /* 0x000fc800078e0207 */
[----:B------:R-:W0:Y:S02]  /*6e40*/  SYNCS.PHASECHK.TRANS64.TRYWAIT P1, [R12+URZ+0x20], R3 ;  /* 0x000020030c0075a7 */ /* 0x000e24000802017f */
[----:B01----:R-:W-:Y:S05]  /*6e50*/  @!P1 BRA `(.L_x_170) ;  /* 0x0000000c00b89947 */ /* 0x003fea0003800000 */
.L_x_192:
[----:B------:R-:W-:Y:S01]  /*6e60*/  UPRMT UR7, UR22, 0x9910, URZ ;  /* 0x0000991016077896 */ /* 0x000fe2000800003f */
[----:B------:R1:W-:Y:S03]  /*6e70*/  @!P3 SYNCS.ARRIVE.TRANS64 RZ, [R12+URZ], R5 ;  /* 0x000000050cffb9a7 */ /* 0x0003e6000800003f */
[----:B------:R-:W-:-:S06]  /*6e80*/  UISETP.NE.AND UP0, UPT, UR7, 0x2, UPT ;  /* 0x000000020700788c */ /* 0x000fcc000bf05270 */
[----:B------:R-:W-:-:S13]  /*6e90*/  PLOP3.LUT P1, PT, PT, PT, UP0, 0x80, 0x0 ;  /* 0x000000000000781c */ /* 0x000fda0003f2f008 */
[----:B-1----:R-:W-:Y:S05]  /*6ea0*/  @P1 BRA `(.L_x_171) ;  /* 0x0000000000041947 */ /* 0x002fea0003800000 */
[----:B------:R-:W-:Y:S01]  /*6eb0*/  BPT.TRAP 0x1 ;  /* 0x000000040000795c */ /* 0x000fe20000300000 */
.L_x_171:
[----:B------:R-:W-:Y:S05]  /*6ec0*/  @P0 BRA `(.L_x_172) ;  /* 0x0000000000040947 */ /* 0x000fea0003800000 */
[----:B------:R-:W-:Y:S01]  /*6ed0*/  BPT.TRAP 0x1 ;  /* 0x000000040000795c */ /* 0x000fe20000300000 */
.L_x_172:
[----:B0-----:R-:W-:Y:S01]  /*6ee0*/  IMAD R3, R4, 0x1000, R9 ;  /* 0x0000100004037824 */ /* 0x001fe200078e0209 */
[----:B------:R-:W-:Y:S01]  /*6ef0*/  R2UR UR9, R12 ;  /* 0x000000000c0972ca */ /* 0x000fe200000e0000 */
[--C-:B------:R-:W-:Y:S01]  /*6f00*/  IMAD R5, R4, 0x2000, R7.reuse ;  /* 0x0000200004057824 */ /* 0x100fe200078e0207 */
[----:B------:R-:W-:Y:S01]  /*6f10*/  UIADD3 UR14, UP0, UR20, 0xf0, URZ ;  /* 0x000000f0140e7890 */ /* 0x000fe2000ff1e03f */
[----:B------:R-:W-:Y:S01]  /*6f20*/  IMAD R3, R3, 0x4, R7 ;  /* 0x0000000403037824 */ /* 0x000fe200078e0207 */
[----:B------:R-:W-:Y:S01]  /*6f30*/  R2UR UR11, R18 ;  /* 0x00000000120b72ca */ /* 0x000fe200000e0000 */
[----:B------:R-:W-:Y:S01]  /*6f40*/  VIADD R14, R14, 0xffffffff ;  /* 0xffffffff0e0e7836 */ /* 0x000fe20000000000 */
[----:B------:R-:W-:Y:S01]  /*6f50*/  R2UR UR7, R5 ;  /* 0x00000000050772ca */ /* 0x000fe200000e0000 */
[----:B------:R-:W-:Y:S01]  /*6f60*/  UIADD3 UR24, UP1, UR20, 0x1f0, URZ ;  /* 0x000001f014187890 */ /* 0x000fe2000ff3e03f */
[----:B------:R-:W-:Y:S01]  /*6f70*/  R2UR UR8, R3 ;  /* 0x00000000030872ca */ /* 0x000fe200000e0000 */
[----:B------:R-:W-:Y:S01]  /*6f80*/  UIADD3.X UR15, URZ, UR21, URZ, UP0, !UPT ;  /* 0x000000153f0f7290 */ /* 0x000fe200087fe43f */
[----:B------:R-:W-:Y:S01]  /*6f90*/  R2UR UR10, R13 ;  /* 0x000000000d0a72ca */ /* 0x000fe200000e0000 */
[----:B------:R-:W-:Y:S01]  /*6fa0*/  VIADD R4, R4, 0x1 ;  /* 0x0000000104047836 */ /* 0x000fe20000000000 */
[----:B------:R-:W-:Y:S01]  /*6fb0*/  R2UR UR12, R19 ;  /* 0x00000000130c72ca */ /* 0x000fe200000e0000 */
[----:B------:R-:W-:Y:S01]  /*6fc0*/  UIADD3.X UR25, URZ, UR21, URZ, UP1, !UPT ;  /* 0x000000153f197290 */ /* 0x000fe20008ffe43f */
[----:B------:R-:W-:Y:S01]  /*6fd0*/  R2UR UR18, R6 ;  /* 0x00000000061272ca */ /* 0x000fe200000e0000 */
[----:B------:R-:W-:Y:S01]  /*6fe0*/  UMOV UR16, 0x0 ;  /* 0x0000000000107882 */ /* 0x000fe20000000000 */
[----:B------:R-:W-:Y:S01]  /*6ff0*/  ISETP.GT.AND P2, PT, R14, 0x1, PT ;  /* 0x000000010e00780c */ /* 0x000fe20003f44270 */
[----:B------:R-:W-:Y:S01]  /*7000*/  UMOV UR17, 0x10000000 ;  /* 0x1000000000117882 */ /* 0x000fe20000000000 */
[C---:B------:R-:W-:Y:S01]  /*7010*/  ISETP.NE.AND P1, PT, R4.reuse, 0x4, PT ;  /* 0x000000040400780c */ /* 0x040fe20003f25270 */
[----:B------:R-:W-:Y:S01]  /*7020*/  UIADD3 UR7, UR7, 0x180, URZ ;  /* 0x0000018007077890 */ /* 0x000fe2000fffe03f */
[----:B------:R-:W-:Y:S01]  /*7030*/  VIADD R13, R13, 0x20 ;  /* 0x000000200d0d7836 */ /* 0x000fe20000000000 */
[----:B------:R-:W-:Y:S01]  /*7040*/  UIADD3 UR13, UR8, 0x8180, URZ ;  /* 0x00008180080d7890 */ /* 0x000fe2000fffe03f */
[----:B------:R-:W-:Y:S01]  /*7050*/  SEL R3, RZ, 0x1, P1 ;  /* 0x00000001ff037807 */ /* 0x000fe20000800000 */
[----:B------:R-:W-:Y:S01]  /*7060*/  UMOV UR23, 0x30000 ;  /* 0x0003000000177882 */ /* 0x000fe20000000000 */
[----:B------:R-:W-:-:S02]  /*7070*/  SEL R4, R4, RZ, P1 ;  /* 0x000000ff04047207 */ /* 0x000fc40000800000 */
[----:B------:R-:W-:Y:S01]  /*7080*/  UMOV UR8, UR7 ;  /* 0x0000000700087c82 */ /* 0x000fe20008000000 */
[----:B------:R-:W-:Y:S01]  /*7090*/  LOP3.LUT R2, R2, R3, RZ, 0x3c, !PT ;  /* 0x0000000302027212 */ /* 0x000fe200078e3cff */
[----:B------:R0:W-:Y:S02]  /*70a0*/  UTMALDG.3D [UR8], [UR14], desc[UR16] ;  /* 0x000010080e0075b4 */ /* 0x0001e40008011000 */
[----:B0-----:R-:W-:Y:S01]  /*70b0*/  UMOV UR8, UR13 ;  /* 0x0000000d00087c82 */ /* 0x001fe20008000000 */
[----:B------:R-:W-:Y:S02]  /*70c0*/  UMOV UR11, UR18 ;  /* 0x00000012000b7c82 */ /* 0x000fe40008000000 */
[----:B------:R0:W-:Y:S02]  /*70d0*/  UTMALDG.3D.MULTICAST [UR8], [UR24], UR23, desc[UR16] ;  /* 0x00001008180073b4 */ /* 0x0001e40008011817 */
[----:B0-----:R-:W-:Y:S05]  /*70e0*/  @P2 BRA `(.L_x_173) ;  /* 0xfffffffc003c2947 */ /* 0x001fea000383ffff */
.L_x_169:
[----:B------:R-:W-:Y:S05]  /*70f0*/  BSYNC B1 ;  /* 0x0000000000017941 */ /* 0x000fea0003800000 */
.L_x_168:
[----:B------:R-:W-:Y:S01]  /*7100*/  LOP3.LUT P4, RZ, R10, 0xff, RZ, 0xc0, !PT ;  /* 0x000000ff0aff7812 */ /* 0x000fe2000788c0ff */
[----:B------:R-:W-:Y:S01]  /*7110*/  VIADD R8, R8, UR39 ;  /* 0x0000002708087c36 */ /* 0x000fe20008000000 */
[----:B------:R-:W-:Y:S01]  /*7120*/  ULDC.64 UR8, c[0x0][0x650] ;  /* 0x0001940000087ab9 */ /* 0x000fe20000000a00 */
[----:B------:R-:W-:Y:S01]  /*7130*/  BSSY B1, `(.L_x_174) ;  /* 0x000006f000017945 */ /* 0x000fe20003800000 */
[----:B------:R-:W-:Y:S01]  /*7140*/  IMAD.MOV.U32 R18, RZ, RZ, -0x1 ;  /* 0xffffffffff127424 */ /* 0x000fe200078e00ff */
[----:B------:R-:W-:Y:S01]  /*7150*/  PRMT R10, RZ, 0x7610, R10 ;  /* 0x00007610ff0a7816 */ /* 0x000fe2000000000a */
[----:B------:R-:W-:Y:S01]  /*7160*/  IMAD.MOV.U32 R19, RZ, RZ, -0x1 ;  /* 0xffffffffff137424 */ /* 0x000fe200078e00ff */
[C---:B------:R-:W-:Y:S02]  /*7170*/  ISETP.GT.U32.AND P1, PT, R8.reuse, 0x3, PT ;  /* 0x000000030800780c */ /* 0x040fe40003f24070 */
[----:B------:R-:W-:Y:S02]  /*7180*/  SHF.R.U32.HI R2, RZ, 0x2, R8 ;  /* 0x00000002ff027819 */ /* 0x000fe40000011608 */
[----:B------:R-:W-:-:S02]  /*7190*/  LOP3.LUT R8, R8, 0x3, RZ, 0xc0, !PT ;  /* 0x0000000308087812 */ /* 0x000fc400078ec0ff */
[----:B------:R-:W0:Y:S01]  /*71a0*/  @P4 S2R R4, SR_CgaCtaId ;  /* 0x0000000000044919 */ /* 0x000e220000008800 */
[----:B------:R-:W-:Y:S02]  /*71b0*/  @P4 MOV R3, 0x400 ;  /* 0x0000040000034802 */ /* 0x000fe40000000f00 */
[----:B------:R-:W-:-:S04]  /*71c0*/  LOP3.LUT R2, R2, 0x1, RZ, 0xc0, !PT ;  /* 0x0000000102027812 */ /* 0x000fc800078ec0ff */
[----:B------:R-:W-:Y:S02]  /*71d0*/  ISETP.NE.U32.AND P2, PT, R2, 0x1, PT ;  /* 0x000000010200780c */ /* 0x000fe40003f45070 */
[----:B0-----:R-:W-:Y:S01]  /*71e0*/  @P4 LEA R3, R4, R3, 0x18 ;  /* 0x0000000304034211 */ /* 0x001fe200078ec0ff */
[----:B------:R-:W-:-:S03]  /*71f0*/  IMAD.U32 R4, RZ, RZ, UR39 ;  /* 0x00000027ff047e24 */ /* 0x000fc6000f8e00ff */
[----:B------:R0:W-:Y:S01]  /*7200*/  @P4 SYNCS.ARRIVE.TRANS64.A1T0 RZ, [R3+URZ+0x78], RZ ;  /* 0x000078ff03ff49a7 */ /* 0x0001e2000810003f */
[----:B------:R-:W-:Y:S02]  /*7210*/  IADD3 R16, P4, R16, UR52, RZ ;  /* 0x0000003410107c10 */ /* 0x000fe4000ff9e0ff */
[----:B------:R-:W-:Y:S02]  /*7220*/  ISETP.LT.U32.AND P1, PT, R4, 0x4, P1 ;  /* 0x000000040400780c */ /* 0x000fe40000f21070 */
[----:B------:R-:W-:Y:S02]  /*7230*/  IADD3.X R17, R17, UR37, RZ, P4, !PT ;  /* 0x0000002511117c10 */ /* 0x000fe4000a7fe4ff */
[----:B------:R-:W-:Y:S02]  /*7240*/  ISETP.GE.U32.AND P4, PT, R16, UR8, PT ;  /* 0x0000000810007c0c */ /* 0x000fe4000bf86070 */
[----:B0-----:R-:W-:Y:S02]  /*7250*/  SEL R3, RZ, 0x1, !P1 ;  /* 0x00000001ff037807 */ /* 0x001fe40004800000 */
[----:B------:R-:W-:-:S02]  /*7260*/  ISETP.GE.U32.AND.EX P1, PT, R17, UR9, PT, P4 ;  /* 0x0000000911007c0c */ /* 0x000fc4000bf26140 */
[----:B------:R-:W-:-:S04]  /*7270*/  ISETP.GT.U32.AND P2, PT, R4, 0x3, !P2 ;  /* 0x000000030400780c */ /* 0x000fc80005744070 */
[----:B------:R-:W-:-:S04]  /*7280*/  SEL R2, RZ, 0x1, !P2 ;  /* 0x00000001ff027807 */ /* 0x000fc80005000000 */
[--C-:B------:R-:W-:Y:S01]  /*7290*/  LOP3.LUT R0, R2, R0, R3.reuse, 0x96, !PT ;  /* 0x0000000002007212 */ /* 0x100fe200078e9603 */
[----:B------:R-:W-:Y:S01]  /*72a0*/  IMAD.MOV.U32 R2, RZ, RZ, -0x1 ;  /* 0xffffffffff027424 */ /* 0x000fe200078e00ff */
[----:B------:R-:W-:Y:S01]  /*72b0*/  PRMT R3, RZ, 0x7610, R3 ;  /* 0x00007610ff037816 */ /* 0x000fe20000000003 */
[----:B------:R-:W-:Y:S06]  /*72c0*/  @P1 BRA `(.L_x_175) ;  /* 0x0000000400541947 */ /* 0x000fec0003800000 */
[----:B------:R-:W0:Y:S01]  /*72d0*/  S2UR UR7, SR_CTAID.X ;  /* 0x00000000000779c3 */ /* 0x000e220000002500 */
[----:B------:R-:W-:Y:S01]  /*72e0*/  ULDC.64 UR8, c[0x0][0x628] ;  /* 0x00018a0000087ab9 */ /* 0x000fe20000000a00 */
[----:B------:R-:W-:Y:S01]  /*72f0*/  ULDC UR10, c[0x0][0x150] ;  /* 0x00005400000a7ab9 */ /* 0x000fe20000000800 */
[----:B------:R-:W-:Y:S01]  /*7300*/  ISETP.NE.U32.AND P1, PT, RZ, UR8, PT ;  /* 0x00000008ff007c0c */ /* 0x000fe2000bf25070 */
[----:B------:R-:W-:Y:S01]  /*7310*/  ULDC UR11, c[0x0][0x630] ;  /* 0x00018c00000b7ab9 */ /* 0x000fe20000000800 */
[----:B------:R-:W-:Y:S01]  /*7320*/  ULDC UR13, c[0x0][0x154] ;  /* 0x00005500000d7ab9 */ /* 0x000fe20000000800 */
[----:B------:R-:W-:Y:S01]  /*7330*/  IMAD.MOV.U32 R2, RZ, RZ, R16 ;  /* 0x000000ffff027224 */ /* 0x000fe200078e0010 */
[----:B------:R-:W-:Y:S01]  /*7340*/  ISETP.NE.AND.EX P1, PT, RZ, UR9, PT, P1 ;  /* 0x00000009ff007c0c */ /* 0x000fe2000bf25310 */
[----:B------:R-:W1:Y:S01]  /*7350*/  S2UR UR12, SR_CTAID.Y ;  /* 0x00000000000c79c3 */ /* 0x000e620000002600 */
[----:B0-----:R-:W-:-:S05]  /*7360*/  I2FP.F32.U32 R3, UR7 ;  /* 0x0000000700037c45 */ /* 0x001fca0008201000 */
[----:B------:R-:W-:Y:S01]  /*7370*/  FMUL R12, R3, UR10 ;  /* 0x0000000a030c7c20 */ /* 0x000fe20008400000 */
[----:B------:R-:W-:-:S05]  /*7380*/  IMAD.MOV.U32 R3, RZ, RZ, R17 ;  /* 0x000000ffff037224 */ /* 0x000fca00078e0011 */
[----:B------:R-:W-:Y:S05]  /*7390*/  @!P1 BRA `(.L_x_176) ;  /* 0x0000000000289947 */ /* 0x000fea0003800000 */
[----:B------:R-:W-:Y:S02]  /*73a0*/  ULDC UR10, c[0x0][0x634] ;  /* 0x00018d00000a7ab9 */ /* 0x000fe40000000800 */
[----:B------:R-:W-:-:S05]  /*73b0*/  IADD3 R7, P1, R16, UR10, RZ ;  /* 0x0000000a10077c10 */ /* 0x000fca000ff3e0ff */
[----:B------:R-:W-:-:S04]  /*73c0*/  IMAD.X R13, RZ, RZ, R17, P1 ;  /* 0x000000ffff0d7224 */ /* 0x000fc800008e0611 */
[----:B------:R-:W-:-:S04]  /*73d0*/  IMAD.WIDE.U32 R4, R13, UR8, RZ ;  /* 0x000000080d047c25 */ /* 0x000fc8000f8e00ff */
[----:B------:R-:W-:-:S04]  /*73e0*/  IMAD.WIDE.U32 R4, P1, R7, UR9, R4 ;  /* 0x0000000907047c25 */ /* 0x000fc8000f820004 */
[----:B------:R-:W-:-:S04]  /*73f0*/  IMAD.WIDE.U32 R6, R7, UR8, RZ ;  /* 0x0000000807067c25 */ /* 0x000fc8000f8e00ff */
[----:B------:R-:W-:Y:S01]  /*7400*/  IMAD.X R3, RZ, RZ, RZ, P1 ;  /* 0x000000ffff037224 */ /* 0x000fe200008e06ff */
[----:B------:R-:W-:Y:S01]  /*7410*/  IADD3 RZ, P1, R7, R4, RZ ;  /* 0x0000000407ff7210 */ /* 0x000fe20007f3e0ff */
[----:B------:R-:W-:-:S04]  /*7420*/  IMAD.MOV.U32 R2, RZ, RZ, R5 ;  /* 0x000000ffff027224 */ /* 0x000fc800078e0005 */
[----:B------:R-:W-:-:S08]  /*7430*/  IMAD.WIDE.U32.X R2, R13, UR9, R2, P1 ;  /* 0x000000090d027c25 */ /* 0x000fd000088e0402 */
.L_x_176:
[--C-:B------:R-:W-:Y:S01]  /*7440*/  SHF.R.U64 R19, R2, UR11, R3.reuse ;  /* 0x0000000b02137c19 */ /* 0x100fe20008001203 */
[----:B------:R-:W0:Y:S01]  /*7450*/  F2I.U32.TRUNC.NTZ R12, R12 ;  /* 0x0000000c000c7305 */ /* 0x000e22000020f000 */
[----:B------:R-:W-:Y:S01]  /*7460*/  SHF.R.U32.HI R2, RZ, UR11, R3 ;  /* 0x0000000bff027c19 */ /* 0x000fe20008011603 */
[----:B------:R-:W-:Y:S01]  /*7470*/  ULDC.64 UR8, c[0x0][0x620] ;  /* 0x0001880000087ab9 */ /* 0x000fe20000000a00 */
[----:B------:R-:W-:Y:S01]  /*7480*/  IADD3 R5, P1, RZ, -R19, RZ ;  /* 0x80000013ff057210 */ /* 0x000fe20007f3e0ff */
[----:B------:R-:W-:Y:S01]  /*7490*/  ULDC.64 UR14, c[0x0][0x640] ;  /* 0x00019000000e7ab9 */ /* 0x000fe20000000a00 */
[----:B-1----:R-:W-:Y:S01]  /*74a0*/  I2FP.F32.U32 R4, UR12 ;  /* 0x0000000c00047c45 */ /* 0x002fe20008201000 */
[----:B------:R-:W-:Y:S02]  /*74b0*/  ULDC UR11, c[0x0][0x658] ;  /* 0x00019600000b7ab9 */ /* 0x000fe40000000800 */
[----:B------:R-:W-:Y:S01]  /*74c0*/  IMAD.X R2, RZ, RZ, ~R2, P1 ;  /* 0x000000ffff027224 */ /* 0x000fe200008e0e02 */
[----:B------:R-:W-:Y:S01]  /*74d0*/  ISETP.NE.U32.AND P1, PT, RZ, UR14, PT ;  /* 0x0000000eff007c0c */ /* 0x000fe2000bf25070 */
[----:B------:R-:W-:Y:S01]  /*74e0*/  FMUL R6, R4, UR13 ;  /* 0x0000000d04067c20 */ /* 0x000fe20008400000 */
[----:B------:R-:W-:Y:S01]  /*74f0*/  ULDC UR13, c[0x0][0x648] ;  /* 0x00019200000d7ab9 */ /* 0x000fe20000000800 */
[----:B------:R-:W-:Y:S01]  /*7500*/  IMAD R4, R2, UR8, RZ ;  /* 0x0000000802047c24 */ /* 0x000fe2000f8e02ff */
[----:B------:R-:W-:Y:S01]  /*7510*/  ISETP.NE.AND.EX P1, PT, RZ, UR15, PT, P1 ;  /* 0x0000000fff007c0c */ /* 0x000fe2000bf25310 */
[C---:B------:R-:W-:Y:S01]  /*7520*/  IMAD.WIDE.U32 R2, R5.reuse, UR8, R16 ;  /* 0x0000000805027c25 */ /* 0x040fe2000f8e0010 */
[----:B0-----:R-:W-:Y:S01]  /*7530*/  R2UR UR8, R12 ;  /* 0x000000000c0872ca */ /* 0x001fe200000e0000 */
[----:B------:R-:W0:Y:S01]  /*7540*/  F2I.U32.TRUNC.NTZ R6, R6 ;  /* 0x0000000600067305 */ /* 0x000e22000020f000 */
[----:B------:R-:W1:Y:S01]  /*7550*/  LDC R12, c[0x0][0x610] ;  /* 0x00018400ff0c7b82 */ /* 0x000e620000000800 */
[----:B------:R-:W-:Y:S01]  /*7560*/  IMAD R5, R5, UR9, R4 ;  /* 0x0000000905057c24 */ /* 0x000fe2000f8e0204 */
[----:B------:R-:W-:-:S03]  /*7570*/  ULDC UR9, c[0x0][0x618] ;  /* 0x0001860000097ab9 */ /* 0x000fc60000000800 */
[----:B------:R-:W-:-:S05]  /*7580*/  IMAD.IADD R3, R3, 0x1, R5 ;  /* 0x0000000103037824 */ /* 0x000fca00078e0205 */
[--C-:B------:R-:W-:Y:S02]  /*7590*/  SHF.R.U64 R14, R2, UR9, R3.reuse ;  /* 0x00000009020e7c19 */ /* 0x100fe40008001203 */
[----:B------:R-:W-:Y:S01]  /*75a0*/  SHF.R.U32.HI R3, RZ, UR9, R3 ;  /* 0x00000009ff037c19 */ /* 0x000fe20008011603 */
[----:B------:R-:W-:Y:S01]  /*75b0*/  ULDC UR9, c[0x0][0x608] ;  /* 0x0001820000097ab9 */ /* 0x000fe20000000800 */
[----:B0-----:R-:W-:Y:S02]  /*75c0*/  R2UR UR10, R6 ;  /* 0x00000000060a72ca */ /* 0x001fe400000e0000 */
[--C-:B------:R-:W-:Y:S02]  /*75d0*/  SHF.R.U64 R15, R14, UR9, R3.reuse ;  /* 0x000000090e0f7c19 */ /* 0x100fe40008001203 */
[----:B------:R-:W-:Y:S01]  /*75e0*/  SHF.R.U32.HI R2, RZ, UR9, R3 ;  /* 0x00000009ff027c19 */ /* 0x000fe20008011603 */
[----:B------:R-:W-:-:S03]  /*75f0*/  UIADD3 UR9, -UR8, URZ, URZ ;  /* 0x0000003f08097290 */ /* 0x000fc6000fffe13f */
[--C-:B------:R-:W-:Y:S01]  /*7600*/  SHF.R.U64 R21, R15, UR11, R2.reuse ;  /* 0x0000000b0f157c19 */ /* 0x100fe20008001202 */
[----:B------:R-:W-:Y:S01]  /*7610*/  ULDC UR8, c[0x0][0x144] ;  /* 0x0000510000087ab9 */ /* 0x000fe20000000800 */
[----:B------:R-:W-:-:S03]  /*7620*/  SHF.R.U32.HI R3, RZ, UR11, R2 ;  /* 0x0000000bff037c19 */ /* 0x000fc60008011602 */
[----:B------:R-:W-:Y:S01]  /*7630*/  IMAD.MOV.U32 R2, RZ, RZ, R21 ;  /* 0x000000ffff027224 */ /* 0x000fe200078e0015 */
[----:B------:R-:W-:Y:S06]  /*7640*/  @!P1 BRA `(.L_x_177) ;  /* 0x0000000000289947 */ /* 0x000fec0003800000 */
        /* <DEDUP_REMOVED lines=10> */
.L_x_177:
[----:B------:R-:W-:Y:S01]  /*76f0*/  UISETP.NE.AND UP0, UPT, UR38, URZ, UPT ;  /* 0x0000003f2600728c */ /* 0x000fe2000bf05270 */
[----:B------:R-:W-:Y:S01]  /*7700*/  SHF.R.U64 R3, R2, UR13, R3 ;  /* 0x0000000d02037c19 */ /* 0x000fe20008001203 */
[----:B------:R-:W-:Y:S01]  /*7710*/  UIADD3 UR10, -UR10, URZ, URZ ;  /* 0x0000003f0a0a7290 */ /* 0x000fe2000fffe13f */
[----:B------:R-:W-:Y:S01]  /*7720*/  LOP3.LUT R2, R15, UR6, RZ, 0xc0, !PT ;  /* 0x000000060f027c12 */ /* 0x000fe2000f8ec0ff */
[----:B------:R-:W-:Y:S01]  /*7730*/  UIMAD UR7, UR8, UR9, UR7 ;  /* 0x00000009080772a4 */ /* 0x000fe2000f8e0207 */
[----:B------:R-:W-:Y:S01]  /*7740*/  LOP3.LUT R5, R14, UR4, RZ, 0xc0, !PT ;  /* 0x000000040e057c12 */ /* 0x000fe2000f8ec0ff */
[----:B------:R-:W-:Y:S01]  /*7750*/  IMAD.MOV R4, RZ, RZ, -R3 ;  /* 0x000000ffff047224 */ /* 0x000fe200078e0a03 */
[----:B------:R-:W-:Y:S01]  /*7760*/  ULDC UR8, c[0x0][0x148] ;  /* 0x0000520000087ab9 */ /* 0x000fe20000000800 */
[----:B------:R-:W-:Y:S01]  /*7770*/  IMAD R3, R3, UR5, R2 ;  /* 0x0000000503037c24 */ /* 0x000fe2000f8e0202 */
[----:B------:R-:W-:Y:S02]  /*7780*/  PLOP3.LUT P1, PT, PT, PT, UP0, 0x80, 0x0 ;  /* 0x000000000000781c */ /* 0x000fe40003f2f008 */
[----:B------:R-:W-:-:S03]  /*7790*/  @UP0 UIMAD UR7, UR8, UR10, UR12 ;  /* 0x0000000a080702a4 */ /* 0x000fc6000f8e020c */
[----:B------:R-:W-:Y:S02]  /*77a0*/  ULDC UR8, c[0x0][0x638] ;  /* 0x00018e0000087ab9 */ /* 0x000fe40000000800 */
[----:B------:R-:W-:Y:S02]  /*77b0*/  IMAD R2, R4, UR8, R21 ;  /* 0x0000000804027c24 */ /* 0x000fe4000f8e0215 */
[----:B-1----:R-:W-:Y:S01]  /*77c0*/  IMAD R12, R3, R12, UR7 ;  /* 0x00000007030c7e24 */ /* 0x002fe2000f8e020c */
[----:B------:R-:W-:Y:S01]  /*77d0*/  ULDC UR7, c[0x0][0x600] ;  /* 0x0001800000077ab9 */ /* 0x000fe20000000800 */
[----:B------:R-:W-:Y:S02]  /*77e0*/  IMAD.MOV.U32 R3, RZ, RZ, 0x1 ;  /* 0x00000001ff037424 */ /* 0x000fe400078e00ff */
[----:B------:R-:W-:-:S05]  /*77f0*/  IMAD R5, R2, UR7, R5 ;  /* 0x0000000702057c24 */ /* 0x000fca000f8e0205 */
[----:B------:R-:W-:Y:S02]  /*7800*/  SEL R2, R5, R12, !P1 ;  /* 0x0000000c05027207 */ /* 0x000fe40004800000 */
[----:B------:R-:W-:-:S07]  /*7810*/  SEL R18, R12, R5, !P1 ;  /* 0x000000050c127207 */ /* 0x000fce0004800000 */
.L_x_175:
[----:B------:R-:W-:Y:S05]  /*7820*/  BSYNC B1 ;  /* 0x0000000000017941 */ /* 0x000fea0003800000 */
.L_x_174:
[----:B------:R-:W-:-:S13]  /*7830*/  LOP3.LUT P1, RZ, R3, 0xff, RZ, 0xc0, !PT ;  /* 0x000000ff03ff7812 */ /* 0x000fda000782c0ff */
[----:B------:R-:W-:Y:S05]  /*7840*/  @P1 BRA `(.L_x_178) ;  /* 0xfffffff400301947 */ /* 0x000fea000383ffff */
[----:B------:R-:W-:Y:S05]  /*7850*/  BSYNC B0 ;  /* 0x0000000000007941 */ /* 0x000fea0003800000 */
.L_x_166:
[----:B------:R-:W-:-:S03]  /*7860*/  UMOV UR7, 0xffffffff ;  /* 0xffffffff00077882 */ /* 0x000fc60000000000 */
[----:B------:R-:W-:Y:S05]  /*7870*/  BRA.DIV UR7, `(.L_x_179) ;  /* 0x0000000607447947 */ /* 0x000fea000b800000 */
[----:B------:R-:W-:-:S13]  /*7880*/  ELECT P6, URZ, PT ;  /* 0x00000000003f782f */ /* 0x000fda00038c0000 */
.L_x_195:
[----:B------:R-:W-:Y:S04]  /*7890*/  BSSY B0, `(.L_x_180) ;  /* 0x000002c000007945 */ /* 0x000fe80003800000 */
[----:B------:R-:W-:Y:S05]  /*78a0*/  @!P6 BRA `(.L_x_181) ;  /* 0x0000000000a8e947 */ /* 0x000fea0003800000 */
[----:B------:R-:W-:-:S04]  /*78b0*/  ULOP3.LUT UR7, UR36, 0x2, URZ, 0xfc, !UPT ;  /* 0x0000000224077892 */ /* 0x000fc8000f8efc3f */
[----:B------:R-:W-:-:S06]  /*78c0*/  UISETP.NE.AND UP0, UPT, UR7, 0x3, UPT ;  /* 0x000000030700788c */ /* 0x000fcc000bf05270 */
[----:B------:R-:W-:-:S13]  /*78d0*/  PLOP3.LUT P0, PT, PT, PT, UP0, 0x80, 0x0 ;  /* 0x000000000000781c */ /* 0x000fda0003f0f008 */
[----:B------:R-:W-:Y:S05]  /*78e0*/  @!P0 BRA `(.L_x_182) ;  /* 0x0000000000048947 */ /* 0x000fea0003800000 */
[----:B------:R-:W-:Y:S01]  /*78f0*/  BPT.TRAP 0x1 ;  /* 0x000000040000795c */ /* 0x000fe20000300000 */
.L_x_182:
[----:B------:R-:W0:Y:S01]  /*7900*/  S2R R3, SR_CgaCtaId ;  /* 0x0000000000037919 */ /* 0x000e220000008800 */
[----:B------:R-:W-:-:S04]  /*7910*/  MOV R2, 0x400 ;  /* 0x0000040000027802 */ /* 0x000fc80000000f00 */
[----:B0-----:R-:W-:Y:S02]  /*7920*/  LEA R3, R3, R2, 0x18 ;  /* 0x0000000203037211 */ /* 0x001fe400078ec0ff */
[----:B------:R-:W-:-:S03]  /*7930*/  SHF.L.U32 R2, R0, 0x1f, RZ ;  /* 0x0000001f00027819 */ /* 0x000fc600000006ff */
[----:B------:R-:W-:-:S04]  /*7940*/  VIADD R3, R3, 0x20 ;  /* 0x0000002003037836 */ /* 0x000fc80000000000 */
[C---:B------:R-:W-:Y:S02]  /*7950*/  IMAD R7, R8.reuse, 0x8, R3 ;  /* 0x0000000808077824 */ /* 0x040fe400078e0203 */
[----:B------:R-:W-:Y:S02]  /*7960*/  VIADD R8, R8, 0x1 ;  /* 0x0000000108087836 */ /* 0x000fe40000000000 */
[----:B------:R-:W0:Y:S03]  /*7970*/  SYNCS.PHASECHK.TRANS64.TRYWAIT P0, [R7+URZ], R2 ;  /* 0x00000002070075a7 */ /* 0x000e26000800017f */
[----:B------:R-:W-:-:S04]  /*7980*/  ISETP.NE.AND P1, PT, R8, 0x4, PT ;  /* 0x000000040800780c */ /* 0x000fc80003f25270 */
[----:B------:R-:W-:Y:S02]  /*7990*/  SEL R5, RZ, 0x1, P1 ;  /* 0x00000001ff057807 */ /* 0x000fe40000800000 */
[----:B------:R-:W-:Y:S02]  /*79a0*/  SEL R8, R8, RZ, P1 ;  /* 0x000000ff08087207 */ /* 0x000fe40000800000 */
[----:B------:R-:W-:-:S03]  /*79b0*/  LOP3.LUT R5, R0, R5, RZ, 0x3c, !PT ;  /* 0x0000000500057212 */ /* 0x000fc600078e3cff */
[----:B------:R-:W-:Y:S01]  /*79c0*/  IMAD R9, R8, 0x8, R3 ;  /* 0x0000000808097824 */ /* 0x000fe200078e0203 */
[----:B------:R-:W-:Y:S01]  /*79d0*/  SHF.L.U32 R4, R5, 0x1f, RZ ;  /* 0x0000001f05047819 */ /* 0x000fe200000006ff */
[----:B0-----:R-:W-:Y:S06]  /*79e0*/  @!P0 BRA `(.L_x_183) ;  /* 0x0000000400088947 */ /* 0x001fec0003800000 */
.L_x_196:
[----:B------:R-:W1:Y:S01]  /*79f0*/  SYNCS.PHASECHK.TRANS64.TRYWAIT P0, [R9+URZ], R4 ;  /* 0x00000004090075a7 */ /* 0x000e62000800017f */
[----:B------:R-:W-:-:S05]  /*7a00*/  VIADD R0, R8, 0x1 ;  /* 0x0000000108007836 */ /* 0x000fca0000000000 */
[----:B------:R-:W-:-:S04]  /*7a10*/  ISETP.NE.AND P1, PT, R0, 0x4, PT ;  /* 0x000000040000780c */ /* 0x000fc80003f25270 */
[----:B0-----:R-:W-:Y:S02]  /*7a20*/  SEL R2, RZ, 0x1, P1 ;  /* 0x00000001ff027807 */ /* 0x001fe40000800000 */
[----:B------:R-:W-:Y:S02]  /*7a30*/  SEL R0, R0, RZ, P1 ;  /* 0x000000ff00007207 */ /* 0x000fe40000800000 */
[----:B------:R-:W-:-:S03]  /*7a40*/  LOP3.LUT R7, R5, R2, RZ, 0x3c, !PT ;  /* 0x0000000205077212 */ /* 0x000fc600078e3cff */
[----:B------:R-:W-:Y:S01]  /*7a50*/  IMAD R6, R0, 0x8, R3 ;  /* 0x0000000800067824 */ /* 0x000fe200078e0203 */
[----:B------:R-:W-:Y:S01]  /*7a60*/  SHF.L.U32 R5, R7, 0x1f, RZ ;  /* 0x0000001f07057819 */ /* 0x000fe200000006ff */
[----:B-1----:R-:W-:Y:S06]  /*7a70*/  @!P0 BRA `(.L_x_184) ;  /* 0x0000000000f88947 */ /* 0x002fec0003800000 */
.L_x_197:
[----:B------:R-:W1:Y:S01]  /*7a80*/  SYNCS.PHASECHK.TRANS64.TRYWAIT P0, [R6+URZ], R5 ;  /* 0x00000005060075a7 */ /* 0x000e62000800017f */
[----:B------:R-:W-:-:S05]  /*7a90*/  VIADD R0, R0, 0x1 ;  /* 0x0000000100007836 */ /* 0x000fca0000000000 */
[----:B------:R-:W-:-:S04]  /*7aa0*/  ISETP.NE.AND P1, PT, R0, 0x4, PT ;  /* 0x000000040000780c */ /* 0x000fc80003f25270 */
[----:B------:R-:W-:Y:S02]  /*7ab0*/  SEL R2, RZ, 0x1, P1 ;  /* 0x00000001ff027807 */ /* 0x000fe40000800000 */
[----:B------:R-:W-:Y:S02]  /*7ac0*/  SEL R0, R0, RZ, P1 ;  /* 0x000000ff00007207 */ /* 0x000fe40000800000 */
[----:B------:R-:W-:Y:S01]  /*7ad0*/  LOP3.LUT R2, R7, R2, RZ, 0x3c, !PT ;  /* 0x0000000207027212 */ /* 0x000fe200078e3cff */
[----:B-1----:R-:W-:Y:S06]  /*7ae0*/  @!P0 BRA `(.L_x_185) ;  /* 0x0000000000f08947 */ /* 0x002fec0003800000 */
.L_x_198:
[----:B------:R-:W-:Y:S01]  /*7af0*/  IMAD R3, R0, 0x8, R3 ;  /* 0x0000000800037824 */ /* 0x000fe200078e0203 */
[----:B------:R-:W-:-:S07]  /*7b00*/  SHF.L.U32 R0, R2, 0x1f, RZ ;  /* 0x0000001f02007819 */ /* 0x000fce00000006ff */
.L_x_186:
[----:B--2---:R2:W3:Y:S02]  /*7b10*/  SYNCS.PHASECHK.TRANS64.TRYWAIT P0, [R3+URZ], R0 ;  /* 0x00000000030075a7 */ /* 0x0044e4000800017f */
[----:B---3--:R-:W-:Y:S05]  /*7b20*/  @!P0 NANOSLEEP.SYNCS 0x989680 ;  /* 0x009896800000895d */ /* 0x008fea0003900000 */
[----:B------:R-:W3:Y:S02]  /*7b30*/  @!P0 SYNCS.PHASECHK.TRANS64 P0, [R3+URZ], R0 ;  /* 0x00000000030085a7 */ /* 0x000ee4000800007f */
[----:B---3--:R-:W-:Y:S05]  /*7b40*/  @!P0 BRA `(.L_x_186) ;  /* 0xfffffffc00f08947 */ /* 0x008fea000383ffff */
.L_x_181:
[----:B------:R-:W-:Y:S05]  /*7b50*/  BSYNC B0 ;  /* 0x0000000000007941 */ /* 0x000fea0003800000 */
.L_x_180:
[----:B------:R-:W-:Y:S05]  /*7b60*/  EXIT ;  /* 0x000000000000794d */ /* 0x000fea0003800000 */
.L_x_18:
[----:B0-----:R0:W1:Y:S02]  /*7b70*/  SYNCS.PHASECHK.TRANS64.TRYWAIT P0, [R97+URZ+-0x8], R0 ;  /* 0xfffff800610075a7 */ /* 0x001064000800017f */
[----:B-1----:R-:W-:Y:S05]  /*7b80*/  @!P0 NANOSLEEP.SYNCS 0x989680 ;  /* 0x009896800000895d */ /* 0x002fea0003900000 */
[----:B------:R-:W1:Y:S02]  /*7b90*/  @!P0 SYNCS.PHASECHK.TRANS64 P0, [R97+URZ+-0x8], R0 ;  /* 0xfffff800610085a7 */ /* 0x000e64000800007f */
[----:B-1----:R-:W-:Y:S05]  /*7ba0*/  @!P0 BRA `(.L_x_18) ;  /* 0xfffffffc00f08947 */ /* 0x002fea000383ffff */
[----:B------:R-:W-:Y:S05]  /*7bb0*/  BRA `(.L_x_187) ;  /* 0xffffff9c00347947 */ /* 0x000fea000383ffff */
.L_x_23:
[----:B-1----:R1:W2:Y:S02]  /*7bc0*/  SYNCS.PHASECHK.TRANS64.TRYWAIT P1, [R3+URZ], R0 ;  /* 0x00000000030075a7 */ /* 0x0022a4000802017f */
[----:B--2---:R-:W-:Y:S05]  /*7bd0*/  @!P1 NANOSLEEP.SYNCS 0x989680 ;  /* 0x009896800000995d */ /* 0x004fea0003900000 */
[----:B------:R-:W2:Y:S02]  /*7be0*/  @!P1 SYNCS.PHASECHK.TRANS64 P1, [R3+URZ], R0 ;  /* 0x00000000030095a7 */ /* 0x000ea4000802007f */
[----:B--2---:R-:W-:Y:S05]  /*7bf0*/  @!P1 BRA `(.L_x_23) ;  /* 0xfffffffc00f09947 */ /* 0x004fea000383ffff */
[----:B------:R-:W-:Y:S05]  /*7c00*/  BRA `(.L_x_22) ;  /* 0xffffff9c00ac7947 */ /* 0x000fea000383ffff */
.L_x_28:
[----:B-1----:R-:W-:-:S04]  /*7c10*/  IMAD.U32 R5, RZ, RZ, UR4 ;  /* 0x00000004ff057e24 */ /* 0x002fc8000f8e00ff */
[----:B------:R1:W2:Y:S03]  /*7c20*/  SYNCS.PHASECHK.TRANS64.TRYWAIT P1, [R5+URZ], R4 ;  /* 0x00000004050075a7 */ /* 0x0002a6000802017f */
[----:B--2---:R-:W-:Y:S05]  /*7c30*/  @!P1 NANOSLEEP.SYNCS 0x989680 ;  /* 0x009896800000995d */ /* 0x004fea0003900000 */
[----:B------:R-:W2:Y:S02]  /*7c40*/  @!P1 SYNCS.PHASECHK.TRANS64 P1, [R5+URZ], R4 ;  /* 0x00000004050095a7 */ /* 0x000ea4000802007f */
[----:B--2---:R-:W-:Y:S05]  /*7c50*/  @!P1 BRA `(.L_x_28) ;  /* 0xfffffffc00ec9947 */ /* 0x004fea000383ffff */
[----:B------:R-:W-:Y:S05]  /*7c60*/  BRA `(.L_x_27) ;  /* 0xffffffa0007c7947 */ /* 0x000fea000383ffff */
.L_x_34:
[----:B0-----:R0:W1:Y:S02]  /*7c70*/  SYNCS.PHASECHK.TRANS64.TRYWAIT P0, [R97+URZ+0x8], R0 ;  /* 0x00000800610075a7 */ /* 0x001064000800017f */
[----:B-1----:R-:W-:Y:S05]  /*7c80*/  @!P0 NANOSLEEP.SYNCS 0x989680 ;  /* 0x009896800000895d */ /* 0x002fea0003900000 */
[----:B------:R-:W1:Y:S02]  /*7c90*/  @!P0 SYNCS.PHASECHK.TRANS64 P0, [R97+URZ+0x8], R0 ;  /* 0x00000800610085a7 */ /* 0x000e64000800007f */
[----:B-1----:R-:W-:Y:S05]  /*7ca0*/  @!P0 BRA `(.L_x_34) ;  /* 0xfffffffc00f08947 */ /* 0x002fea000383ffff */
[----:B------:R-:W-:Y:S05]  /*7cb0*/  BRA `(.L_x_188) ;  /* 0xffffffa400987947 */ /* 0x000fea000383ffff */
.L_x_167:
[----:B------:R-:W-:Y:S01]  /*7cc0*/  BSSY B1, `(.L_x_189) ;  /* 0x0000006000017945 */ /* 0x000fe20003800000 */
[----:B------:R-:W-:-:S07]  /*7cd0*/  IMAD.MOV.U32 R15, RZ, RZ, -0x1 ;  /* 0xffffffffff0f7424 */ /* 0x000fce00078e00ff */
[----:B-----5:R-:W-:Y:S05]  /*7ce0*/  WARPSYNC.COLLECTIVE R15, `(.L_x_190) ;  /* 0x000000000f0c7348 */ /* 0x020fea0003c00000 */
[----:B------:R-:W-:Y:S02]  /*7cf0*/  ELECT P6, UR62, PT ;  /* 0x00000000003e782f */ /* 0x000fe400038c0000 */
[----:B------:R-:W-:Y:S01]  /*7d00*/  MOV R14, UR62 ;  /* 0x0000003e000e7c02 */ /* 0x000fe20008000f00 */
[----:B-----5:R-:W-:Y:S10]  /*7d10*/  ENDCOLLECTIVE ;  /* 0x000000000000791b */ /* 0x020ff40003800000 */
.L_x_190:
[----:B------:R-:W-:Y:S05]  /*7d20*/  BSYNC B1 ;  /* 0x0000000000017941 */ /* 0x000fea0003800000 */
.L_x_189:
[----:B------:R-:W-:Y:S05]  /*7d30*/  BRA `(.L_x_191) ;  /* 0xfffffff000007947 */ /* 0x000fea000383ffff */
.L_x_170:
[----:B0-----:R0:W1:Y:S02]  /*7d40*/  SYNCS.PHASECHK.TRANS64.TRYWAIT P1, [R12+URZ+0x20], R3 ;  /* 0x000020030c0075a7 */ /* 0x001064000802017f */
[----:B-1----:R-:W-:Y:S05]  /*7d50*/  @!P1 NANOSLEEP.SYNCS 0x989680 ;  /* 0x009896800000995d */ /* 0x002fea0003900000 */
[----:B------:R-:W1:Y:S02]  /*7d60*/  @!P1 SYNCS.PHASECHK.TRANS64 P1, [R12+URZ+0x20], R3 ;  /* 0x000020030c0095a7 */ /* 0x000e64000802007f */
[----:B-1----:R-:W-:Y:S05]  /*7d70*/  @!P1 BRA `(.L_x_170) ;  /* 0xfffffffc00f09947 */ /* 0x002fea000383ffff */
[----:B------:R-:W-:Y:S05]  /*7d80*/  BRA `(.L_x_192) ;  /* 0xfffffff000347947 */ /* 0x000fea000383ffff */
.L_x_179:
[----:B------:R-:W-:Y:S01]  /*7d90*/  BSSY B0, `(.L_x_193) ;  /* 0x0000006000007945 */ /* 0x000fe20003800000 */
[----:B------:R-:W-:-:S07]  /*7da0*/  IMAD.MOV.U32 R15, RZ, RZ, -0x1 ;  /* 0xffffffffff0f7424 */ /* 0x000fce00078e00ff */
[----:B-----5:R-:W-:Y:S05]  /*7db0*/  WARPSYNC.COLLECTIVE R15, `(.L_x_194) ;  /* 0x000000000f0c7348 */ /* 0x020fea0003c00000 */
[----:B------:R-:W-:Y:S02]  /*7dc0*/  ELECT P6, UR62, PT ;  /* 0x00000000003e782f */ /* 0x000fe400038c0000 */
[----:B------:R-:W-:Y:S01]  /*7dd0*/  MOV R14, UR62 ;  /* 0x0000003e000e7c02 */ /* 0x000fe20008000f00 */
[----:B-----5:R-:W-:Y:S10]  /*7de0*/  ENDCOLLECTIVE ;  /* 0x000000000000791b */ /* 0x020ff40003800000 */
.L_x_194:
[----:B------:R-:W-:Y:S05]  /*7df0*/  BSYNC B0 ;  /* 0x0000000000007941 */ /* 0x000fea0003800000 */
.L_x_193:
[----:B------:R-:W-:Y:S05]  /*7e00*/  BRA `(.L_x_195) ;  /* 0xfffffff800a07947 */ /* 0x000fea000383ffff */
.L_x_183:
[----:B0-----:R0:W1:Y:S02]  /*7e10*/  SYNCS.PHASECHK.TRANS64.TRYWAIT P0, [R7+URZ], R2 ;  /* 0x00000002070075a7 */ /* 0x001064000800017f */
[----:B-1----:R-:W-:Y:S05]  /*7e20*/  @!P0 NANOSLEEP.SYNCS 0x989680 ;  /* 0x009896800000895d */ /* 0x002fea0003900000 */
[----:B------:R-:W1:Y:S02]  /*7e30*/  @!P0 SYNCS.PHASECHK.TRANS64 P0, [R7+URZ], R2 ;  /* 0x00000002070085a7 */ /* 0x000e64000800007f */
[----:B-1----:R-:W-:Y:S05]  /*7e40*/  @!P0 BRA `(.L_x_183) ;  /* 0xfffffffc00f08947 */ /* 0x002fea000383ffff */
[----:B------:R-:W-:Y:S05]  /*7e50*/  BRA `(.L_x_196) ;  /* 0xfffffff800e47947 */ /* 0x000fea000383ffff */
.L_x_184:
[----:B0-----:R0:W1:Y:S02]  /*7e60*/  SYNCS.PHASECHK.TRANS64.TRYWAIT P0, [R9+URZ], R4 ;  /* 0x00000004090075a7 */ /* 0x001064000800017f */
[----:B-1----:R-:W-:Y:S05]  /*7e70*/  @!P0 NANOSLEEP.SYNCS 0x989680 ;  /* 0x009896800000895d */ /* 0x002fea0003900000 */
[----:B------:R-:W1:Y:S02]  /*7e80*/  @!P0 SYNCS.PHASECHK.TRANS64 P0, [R9+URZ], R4 ;  /* 0x00000004090085a7 */ /* 0x000e64000800007f */
[----:B-1----:R-:W-:Y:S05]  /*7e90*/  @!P0 BRA `(.L_x_184) ;  /* 0xfffffffc00f08947 */ /* 0x002fea000383ffff */
[----:B------:R-:W-:Y:S05]  /*7ea0*/  BRA `(.L_x_197) ;  /* 0xfffffff800f47947 */ /* 0x000fea000383ffff */
.L_x_185:
[----:B-1----:R1:W2:Y:S02]  /*7eb0*/  SYNCS.PHASECHK.TRANS64.TRYWAIT P0, [R6+URZ], R5 ;  /* 0x00000005060075a7 */ /* 0x0022a4000800017f */
[----:B--2---:R-:W-:Y:S05]  /*7ec0*/  @!P0 NANOSLEEP.SYNCS 0x989680 ;  /* 0x009896800000895d */ /* 0x004fea0003900000 */
[----:B------:R-:W2:Y:S02]  /*7ed0*/  @!P0 SYNCS.PHASECHK.TRANS64 P0, [R6+URZ], R5 ;  /* 0x00000005060085a7 */ /* 0x000ea4000800007f */
[----:B--2---:R-:W-:Y:S05]  /*7ee0*/  @!P0 BRA `(.L_x_185) ;  /* 0xfffffffc00f08947 */ /* 0x004fea000383ffff */
[----:B------:R-:W-:Y:S05]  /*7ef0*/  BRA `(.L_x_198) ;  /* 0xfffffff800fc7947 */ /* 0x000fea000383ffff */
.L_x_199:
[----:B------:R-:W-:-:S00]  /*7f00*/  BRA `(.L_x_199) ;  /* 0xfffffffc00fc7947 */ /* 0x000fc0000383ffff */
[----:B------:R-:W-:-:S00]  /*7f10*/  NOP ;  /* 0x0000000000007918 */ /* 0x000fc00000000000 */
        /* <DEDUP_REMOVED lines=14> */
.L_x_200:


//--------------------- .nv.global.init           --------------------------
	.section	.nv.global.init,"aw",@progbits
.nv.global.init:
	.type		$str$22,@object
	.size		$str$22,($str$23 - $str$22)
$str$22:
        /*0000*/ 	.byte	0x6b, 0x5f, 0x74, 0x69, 0x6c, 0x65, 0x5f, 0x63, 0x6f, 0x75, 0x6e, 0x74, 0x20, 0x3e, 0x3d, 0x20
        /*0010*/ 	.byte	0x31, 0x00
	.type		$str$23,@object
	.size		$str$23,(__unnamed_1 - $str$23)
$str$23:
        /*0012*/ 	.byte	0x2f, 0x74, 0x6d, 0x70, 0x2f, 0x63, 0x75, 0x74, 0x6c, 0x61, 0x73, 0x73, 0x5f, 0x73, 0x77, 0x65
        /*0022*/ 	.byte	0x65, 0x70, 0x5f, 0x73, 0x72, 0x63, 0x2f, 0x69, 0x6e, 0x63, 0x6c, 0x75, 0x64, 0x65, 0x2f, 0x63
        /*0032*/ 	.byte	0x75, 0x74, 0x6c, 0x61, 0x73, 0x73, 0x2f, 0x67, 0x65, 0x6d, 0x6d, 0x2f, 0x63, 0x6f, 0x6c, 0x6c
        /*0042*/ 	.byte	0x65, 0x63, 0x74, 0x69, 0x76, 0x65, 0x2f, 0x73, 0x6d, 0x39, 0x30, 0x5f, 0x6d, 0x6d, 0x61, 0x5f
        /*0052*/ 	.byte	0x74, 0x6d, 0x61, 0x5f, 0x67, 0x6d, 0x6d, 0x61, 0x5f, 0x73, 0x73, 0x5f, 0x77, 0x61, 0x72, 0x70
        /*0062*/ 	.byte	0x73, 0x70, 0x65, 0x63, 0x69, 0x61, 0x6c, 0x69, 0x7a, 0x65, 0x64, 0x2e, 0x68, 0x70, 0x70, 0x00
	.type		__unnamed_1,@object
	.size		__unnamed_1,(.L_0 - __unnamed_1)
__unnamed_1:
        /*0072*/ 	.byte	0x76, 0x6f, 0x69, 0x64, 0x20, 0x63, 0x75, 0x74, 0x6c, 0x61, 0x73, 0x73, 0x3a, 0x3a, 0x67, 0x65
        /* <DEDUP_REMOVED lines=177> */
        /*0b92*/ 	.byte	0x69, 0x74, 0x79, 0x5d, 0x00
.L_0:


//--------------------- .nv.shared._ZN7cutlass13device_kernelINS_4gemm6kernel13GemmUniversalIN4cute5tupleIJiiiiEEENS1_10collective13CollectiveMmaINS1_34MainloopSm90TmaGmmaWarpSpecializedILi4ENS5_IJNS4_1CILi2EEENSA_ILi1EEESC_EEENS1_32KernelTmaWarpSpecializedPingpongEEENS5_IJNSA_ILi64EEENSA_ILi128EEENSA_ILi32EEEEEENS_10tfloat32_tENS5_IJlSC_lEEESK_SL_NS4_8TiledMMAINS4_8MMA_AtomIJNS4_4SM904GMMA30MMA_64x128x8_F32TF32TF32_SS_TNILNSP_7ScaleInE1ELSR_1EEEEEENS4_6LayoutINS5_IJSC_SC_SC_EEENS5_IJNSA_ILi0EEESW_SW_EEEEENS5_IJNS4_10UnderscoreESZ_SZ_EEEEENS4_13SM90_TMA_LOADENS4_14ComposedLayoutINS4_7SwizzleILi3ELi4ELi3EEENS4_18smem_ptr_flag_bitsILi32EEENSU_INS5_IJNSA_ILi8EEESI_EEENS5_IJSI_SC_EEEEEEEvNS4_8identityENS4_23SM90_TMA_LOAD_MULTICASTES1C_vS1D_EENS_8epilogue10collective6detail29Sm90TmaWarpSpecializedAdapterINS1H_15DefaultEpilogueISK_SL_SL_NS1G_6thread17LinearCombinationISK_Li1EffLNS1L_9ScaleType4KindE0ELNS_15FloatRoundStyleE2ESK_EENS1_15EpilogueDefaultEEEEEvvEEEEvNT_6ParamsE --------------------------
	.section	.nv.shared._ZN7cutlass13device_kernelINS_4gemm6kernel13GemmUniversalIN4cute5tupleIJiiiiEEENS1_10collective13CollectiveMmaINS1_34MainloopSm90TmaGmmaWarpSpecializedILi4ENS5_IJNS4_1CILi2EEENSA_ILi1EEESC_EEENS1_32KernelTmaWarpSpecializedPingpongEEENS5_IJNSA_ILi64EEENSA_ILi128EEENSA_ILi32EEEEEENS_10tfloat32_tENS5_IJlSC_lEEESK_SL_NS4_8TiledMMAINS4_8MMA_AtomIJNS4_4SM904GMMA30MMA_64x128x8_F32TF32TF32_SS_TNILNSP_7ScaleInE1ELSR_1EEEEEENS4_6LayoutINS5_IJSC_SC_SC_EEENS5_IJNSA_ILi0EEESW_SW_EEEEENS5_IJNS4_10UnderscoreESZ_SZ_EEEEENS4_13SM90_TMA_LOADENS4_14ComposedLayoutINS4_7SwizzleILi3ELi4ELi3EEENS4_18smem_ptr_flag_bitsILi32EEENSU_INS5_IJNSA_ILi8EEESI_EEENS5_IJSI_SC_EEEEEEEvNS4_8identityENS4_23SM90_TMA_LOAD_MULTICASTES1C_vS1D_EENS_8epilogue10collective6detail29Sm90TmaWarpSpecializedAdapterINS1H_15DefaultEpilogueISK_SL_SL_NS1G_6thread17LinearCombinationISK_Li1EffLNS1L_9ScaleType4KindE0ELNS_15FloatRoundStyleE2ESK_EENS1_15EpilogueDefaultEEEEEvvEEEEvNT_6ParamsE,"aw",@nobits
	.sectionflags	@""
	.align	16
	.zero		1024


//--------------------- .nv.shared.reserved.0     --------------------------
	.section	.nv.shared.reserved.0,"aw",@nobits
	.weak		__nv_reservedSMEM_offset_0_alias
	.size		__nv_reservedSMEM_offset_0_alias, 0, 0
	.other		__nv_reservedSMEM_offset_0_alias,@"STO_CUDA_RESERVED_SHARED STV_DEFAULT"
__nv_reservedSMEM_offset_0_alias:
	.zero		0


//--------------------- .nv.global                --------------------------
	.section	.nv.global,"aw",@nobits
.nv.global:
	.type		_ZN39_INTERNAL_9a1f4355_4_k_cu_032717ca_69094cute1_E,@object
	.size		_ZN39_INTERNAL_9a1f4355_4_k_cu_032717ca_69094cute1_E,(_ZN39_INTERNAL_9a1f4355_4_k_cu_032717ca_69094cuda3std3__45__cpo6cbeginE - _ZN39_INTERNAL_9a1f4355_4_k_cu_032717ca_69094cute1_E)
_ZN39_INTERNAL_9a1f4355_4_k_cu_032717ca_69094cute1_E:
	.zero		1
	.type		_ZN39_INTERNAL_9a1f4355_4_k_cu_032717ca_69094cuda3std3__45__cpo6cbeginE,@object
	.size		_ZN39_INTERNAL_9a1f4355_4_k_cu_032717ca_69094cuda3std3__45__cpo6cbeginE,(_ZN39_INTERNAL_9a1f4355_4_k_cu_032717ca_69094cuda3std3__48in_placeE - _ZN39_INTERNAL_9a1f4355_4_k_cu_032717ca_69094cuda3std3__45__cpo6cbeginE)
_ZN39_INTERNAL_9a1f4355_4_k_cu_032717ca_69094cuda3std3__45__cpo6cbeginE:
	.zero		1
	.type		_ZN39_INTERNAL_9a1f4355_4_k_cu_032717ca_69094cuda3std3__48in_placeE,@object
	.size		_ZN39_INTERNAL_9a1f4355_4_k_cu_032717ca_69094cuda3std3__48in_placeE,(_ZN39_INTERNAL_9a1f4355_4_k_cu_032717ca_69094cuda3std6ranges3__45__cpo9iter_moveE - _ZN39_INTERNAL_9a1f4355_4_k_cu_032717ca_69094cuda3std3__48in_placeE)
_ZN39_INTERNAL_9a1f4355_4_k_cu_032717ca_69094cuda3std3__48in_placeE:
	.zero		1
	.type		_ZN39_INTERNAL_9a1f4355_4_k_cu_032717ca_69094cuda3std6ranges3__45__cpo9iter_moveE,@object
	.size		_ZN39_INTERNAL_9a1f4355_4_k_cu_032717ca_69094cuda3std6ranges3__45__cpo9iter_moveE,(_ZN39_INTERNAL_9a1f4355_4_k_cu_032717ca_69094cuda3std3__45__cpo5beginE - _ZN39_INTERNAL_9a1f4355_4_k_cu_032717ca_69094cuda3std6ranges3__45__cpo9iter_moveE)
_ZN39_INTERNAL_9a1f4355_4_k_cu_032717ca_69094cuda3std6ranges3__45__cpo9iter_moveE:
	.zero		1
	.type		_ZN39_INTERNAL_9a1f4355_4_k_cu_032717ca_69094cuda3std3__45__cpo5beginE,@object
	.size		_ZN39_INTERNAL_9a1f4355_4_k_cu_032717ca_69094cuda3std3__45__cpo5beginE,(_ZN39_INTERNAL_9a1f4355_4_k_cu_032717ca_69094cuda3std3__441_GLOBAL__N__9a1f4355_4_k_cu_032717ca_69096ignoreE - _ZN39_INTERNAL_9a1f4355_4_k_cu_032717ca_69094cuda3std3__45__cpo5beginE)
_ZN39_INTERNAL_9a1f4355_4_k_cu_032717ca_69094cuda3std3__45__cpo5beginE:
	.zero		1
	.type		_ZN39_INTERNAL_9a1f4355_4_k_cu_032717ca_69094cuda3std3__441_GLOBAL__N__9a1f4355_4_k_cu_032717ca_69096ignoreE,@object
	.size		_ZN39_INTERNAL_9a1f4355_4_k_cu_032717ca_69094cuda3std3__441_GLOBAL__N__9a1f4355_4_k_cu_032717ca_69096ignoreE,(_ZN39_INTERNAL_9a1f4355_4_k_cu_032717ca_69094cute7productE - _ZN39_INTERNAL_9a1f4355_4_k_cu_032717ca_69094cuda3std3__441_GLOBAL__N__9a1f4355_4_k_cu_032717ca_69096ignoreE)
_ZN39_INTERNAL_9a1f4355_4_k_cu_032717ca_69094cuda3std3__441_GLOBAL__N__9a1f4355_4_k_cu_032717ca_69096ignoreE:
	.zero		1
	.type		_ZN39_INTERNAL_9a1f4355_4_k_cu_032717ca_69094cute7productE,@object
	.size		_ZN39_INTERNAL_9a1f4355_4_k_cu_032717ca_69094cute7productE,(_ZN39_INTERNAL_9a1f4355_4_k_cu_032717ca_69094cuda3std3__45__cpo3endE - _ZN39_INTERNAL_9a1f4355_4_k_cu_032717ca_69094cute7productE)
_ZN39_INTERNAL_9a1f4355_4_k_cu_032717ca_69094cute7productE:
	.zero		1
	.type		_ZN39_INTERNAL_9a1f4355_4_k_cu_032717ca_69094cuda3std3__45__cpo3endE,@object
	.size		_ZN39_INTERNAL_9a1f4355_4_k_cu_032717ca_69094cuda3std3__45__cpo3endE,(_ZN39_INTERNAL_9a1f4355_4_k_cu_032717ca_69094cuda3std3__419piecewise_constructE - _ZN39_INTERNAL_9a1f4355_4_k_cu_032717ca_69094cuda3std3__45__cpo3endE)
_ZN39_INTERNAL_9a1f4355_4_k_cu_032717ca_69094cuda3std3__45__cpo3endE:
	.zero		1
	.type		_ZN39_INTERNAL_9a1f4355_4_k_cu_032717ca_69094cuda3std3__419piecewise_constructE,@object
	.size		_ZN39_INTERNAL_9a1f4355_4_k_cu_032717ca_69094cuda3std3__419piecewise_constructE,(_ZN39_INTERNAL_9a1f4355_4_k_cu_032717ca_69094cuda3std3__45__cpo4cendE - _ZN39_INTERNAL_9a1f4355_4_k_cu_032717ca_69094cuda3std3__419piecewise_constructE)
_ZN39_INTERNAL_9a1f4355_4_k_cu_032717ca_69094cuda3std3__419piecewise_constructE:
	.zero		1
	.type		_ZN39_INTERNAL_9a1f4355_4_k_cu_032717ca_69094cuda3std3__45__cpo4cendE,@object
	.size		_ZN39_INTERNAL_9a1f4355_4_k_cu_032717ca_69094cuda3std3__45__cpo4cendE,(_ZN39_INTERNAL_9a1f4355_4_k_cu_032717ca_69094cuda3std6ranges3__45__cpo4swapE - _ZN39_INTERNAL_9a1f4355_4_k_cu_032717ca_69094cuda3std3__45__cpo4cendE)
_ZN39_INTERNAL_9a1f4355_4_k_cu_032717ca_69094cuda3std3__45__cpo4cendE:
	.zero		1
	.type		_ZN39_INTERNAL_9a1f4355_4_k_cu_032717ca_69094cuda3std6ranges3__45__cpo4swapE,@object
	.size		_ZN39_INTERNAL_9a1f4355_4_k_cu_032717ca_69094cuda3std6ranges3__45__cpo4swapE,(.L_8 - _ZN39_INTERNAL_9a1f4355_4_k_cu_032717ca_69094cuda3std6ranges3__45__cpo4swapE)
_ZN39_INTERNAL_9a1f4355_4_k_cu_032717ca_69094cuda3std6ranges3__45__cpo4swapE:
	.zero		1
.L_8:


//--------------------- .nv.constant0._ZN7cutlass13device_kernelINS_4gemm6kernel13GemmUniversalIN4cute5tupleIJiiiiEEENS1_10collective13CollectiveMmaINS1_34MainloopSm90TmaGmmaWarpSpecializedILi4ENS5_IJNS4_1CILi2EEENSA_ILi1EEESC_EEENS1_32KernelTmaWarpSpecializedPingpongEEENS5_IJNSA_ILi64EEENSA_ILi128EEENSA_ILi32EEEEEENS_10tfloat32_tENS5_IJlSC_lEEESK_SL_NS4_8TiledMMAINS4_8MMA_AtomIJNS4_4SM904GMMA30MMA_64x128x8_F32TF32TF32_SS_TNILNSP_7ScaleInE1ELSR_1EEEEEENS4_6LayoutINS5_IJSC_SC_SC_EEENS5_IJNSA_ILi0EEESW_SW_EEEEENS5_IJNS4_10UnderscoreESZ_SZ_EEEEENS4_13SM90_TMA_LOADENS4_14ComposedLayoutINS4_7SwizzleILi3ELi4ELi3EEENS4_18smem_ptr_flag_bitsILi32EEENSU_INS5_IJNSA_ILi8EEESI_EEENS5_IJSI_SC_EEEEEEEvNS4_8identityENS4_23SM90_TMA_LOAD_MULTICASTES1C_vS1D_EENS_8epilogue10collective6detail29Sm90TmaWarpSpecializedAdapterINS1H_15DefaultEpilogueISK_SL_SL_NS1G_6thread17LinearCombinationISK_Li1EffLNS1L_9ScaleType4KindE0ELNS_15FloatRoundStyleE2ESK_EENS1_15EpilogueDefaultEEEEEvvEEEEvNT_6ParamsE --------------------------
	.section	.nv.constant0._ZN7cutlass13device_kernelINS_4gemm6kernel13GemmUniversalIN4cute5tupleIJiiiiEEENS1_10collective13CollectiveMmaINS1_34MainloopSm90TmaGmmaWarpSpecializedILi4ENS5_IJNS4_1CILi2EEENSA_ILi1EEESC_EEENS1_32KernelTmaWarpSpecializedPingpongEEENS5_IJNSA_ILi64EEENSA_ILi128EEENSA_ILi32EEEEEENS_10tfloat32_tENS5_IJlSC_lEEESK_SL_NS4_8TiledMMAINS4_8MMA_AtomIJNS4_4SM904GMMA30MMA_64x128x8_F32TF32TF32_SS_TNILNSP_7ScaleInE1ELSR_1EEEEEENS4_6LayoutINS5_IJSC_SC_SC_EEENS5_IJNSA_ILi0EEESW_SW_EEEEENS5_IJNS4_10UnderscoreESZ_SZ_EEEEENS4_13SM90_TMA_LOADENS4_14ComposedLayoutINS4_7SwizzleILi3ELi4ELi3EEENS4_18smem_ptr_flag_bitsILi32EEENSU_INS5_IJNSA_ILi8EEESI_EEENS5_IJSI_SC_EEEEEEEvNS4_8identityENS4_23SM90_TMA_LOAD_MULTICASTES1C_vS1D_EENS_8epilogue10collective6detail29Sm90TmaWarpSpecializedAdapterINS1H_15DefaultEpilogueISK_SL_SL_NS1G_6thread17LinearCombinationISK_Li1EffLNS1L_9ScaleType4KindE0ELNS_15FloatRoundStyleE2ESK_EENS1_15EpilogueDefaultEEEEEvvEEEEvNT_6ParamsE,"a",@progbits
	.sectionflags	@""
	.align	4
.nv.constant0._ZN7cutlass13device_kernelINS_4gemm6kernel13GemmUniversalIN4cute5tupleIJiiiiEEENS1_10collective13CollectiveMmaINS1_34MainloopSm90TmaGmmaWarpSpecializedILi4ENS5_IJNS4_1CILi2EEENSA_ILi1EEESC_EEENS1_32KernelTmaWarpSpecializedPingpongEEENS5_IJNSA_ILi64EEENSA_ILi128EEENSA_ILi32EEEEEENS_10tfloat32_tENS5_IJlSC_lEEESK_SL_NS4_8TiledMMAINS4_8MMA_AtomIJNS4_4SM904GMMA30MMA_64x128x8_F32TF32TF32_SS_TNILNSP_7ScaleInE1ELSR_1EEEEEENS4_6LayoutINS5_IJSC_SC_SC_EEENS5_IJNSA_ILi0EEESW_SW_EEEEENS5_IJNS4_10UnderscoreESZ_SZ_EEEEENS4_13SM90_TMA_LOADENS4_14ComposedLayoutINS4_7SwizzleILi3ELi4ELi3EEENS4_18smem_ptr_flag_bitsILi32EEENSU_INS5_IJNSA_ILi8EEESI_EEENS5_IJSI_SC_EEEEEEEvNS4_8identityENS4_23SM90_TMA_LOAD_MULTICASTES1C_vS1D_EENS_8epilogue10collective6detail29Sm90TmaWarpSpecializedAdapterINS1H_15DefaultEpilogueISK_SL_SL_NS1G_6thread17LinearCombinationISK_Li1EffLNS1L_9ScaleType4KindE0ELNS_15FloatRoundStyleE2ESK_EENS1_15EpilogueDefaultEEEEEvvEEEEvNT_6ParamsE:
	.zero		1664


//--------------------- SYMBOLS --------------------------

	.type		.nv.reservedSmem.offset0,@object
	.size		.nv.reservedSmem.offset0,0x4
	.type		__assertfail,@function
